//
// Generated by NVIDIA NVVM Compiler
//
// Compiler Build ID: CL-36424714
// Cuda compilation tools, release 13.0, V13.0.88
// Based on NVVM 20.0.0
//

.version 9.0
.target sm_100
.address_size 64

	// .globl	_Z13DTW_Diag_StepPfS_S_S_S_S_S_S_iiPiiiiS_S_S_S_

.visible .entry _Z13DTW_Diag_StepPfS_S_S_S_S_S_S_iiPiiiiS_S_S_S_(
	.param .u64 .ptr .align 1 _Z13DTW_Diag_StepPfS_S_S_S_S_S_S_iiPiiiiS_S_S_S__param_0,
	.param .u64 .ptr .align 1 _Z13DTW_Diag_StepPfS_S_S_S_S_S_S_iiPiiiiS_S_S_S__param_1,
	.param .u64 .ptr .align 1 _Z13DTW_Diag_StepPfS_S_S_S_S_S_S_iiPiiiiS_S_S_S__param_2,
	.param .u64 .ptr .align 1 _Z13DTW_Diag_StepPfS_S_S_S_S_S_S_iiPiiiiS_S_S_S__param_3,
	.param .u64 .ptr .align 1 _Z13DTW_Diag_StepPfS_S_S_S_S_S_S_iiPiiiiS_S_S_S__param_4,
	.param .u64 .ptr .align 1 _Z13DTW_Diag_StepPfS_S_S_S_S_S_S_iiPiiiiS_S_S_S__param_5,
	.param .u64 .ptr .align 1 _Z13DTW_Diag_StepPfS_S_S_S_S_S_S_iiPiiiiS_S_S_S__param_6,
	.param .u64 .ptr .align 1 _Z13DTW_Diag_StepPfS_S_S_S_S_S_S_iiPiiiiS_S_S_S__param_7,
	.param .u32 _Z13DTW_Diag_StepPfS_S_S_S_S_S_S_iiPiiiiS_S_S_S__param_8,
	.param .u32 _Z13DTW_Diag_StepPfS_S_S_S_S_S_S_iiPiiiiS_S_S_S__param_9,
	.param .u64 .ptr .align 1 _Z13DTW_Diag_StepPfS_S_S_S_S_S_S_iiPiiiiS_S_S_S__param_10,
	.param .u32 _Z13DTW_Diag_StepPfS_S_S_S_S_S_S_iiPiiiiS_S_S_S__param_11,
	.param .u32 _Z13DTW_Diag_StepPfS_S_S_S_S_S_S_iiPiiiiS_S_S_S__param_12,
	.param .u32 _Z13DTW_Diag_StepPfS_S_S_S_S_S_S_iiPiiiiS_S_S_S__param_13,
	.param .u64 .ptr .align 1 _Z13DTW_Diag_StepPfS_S_S_S_S_S_S_iiPiiiiS_S_S_S__param_14,
	.param .u64 .ptr .align 1 _Z13DTW_Diag_StepPfS_S_S_S_S_S_S_iiPiiiiS_S_S_S__param_15,
	.param .u64 .ptr .align 1 _Z13DTW_Diag_StepPfS_S_S_S_S_S_S_iiPiiiiS_S_S_S__param_16,
	.param .u64 .ptr .align 1 _Z13DTW_Diag_StepPfS_S_S_S_S_S_S_iiPiiiiS_S_S_S__param_17
)
{
	.reg .pred 	%p<40>;
	.reg .b32 	%r<73>;
	.reg .b32 	%f<128>;
	.reg .b64 	%rd<76>;

	ld.param.u64 	%rd19, [_Z13DTW_Diag_StepPfS_S_S_S_S_S_S_iiPiiiiS_S_S_S__param_0];
	ld.param.u64 	%rd20, [_Z13DTW_Diag_StepPfS_S_S_S_S_S_S_iiPiiiiS_S_S_S__param_1];
	ld.param.u64 	%rd21, [_Z13DTW_Diag_StepPfS_S_S_S_S_S_S_iiPiiiiS_S_S_S__param_3];
	ld.param.u64 	%rd22, [_Z13DTW_Diag_StepPfS_S_S_S_S_S_S_iiPiiiiS_S_S_S__param_4];
	ld.param.u64 	%rd23, [_Z13DTW_Diag_StepPfS_S_S_S_S_S_S_iiPiiiiS_S_S_S__param_6];
	ld.param.u64 	%rd24, [_Z13DTW_Diag_StepPfS_S_S_S_S_S_S_iiPiiiiS_S_S_S__param_7];
	ld.param.u32 	%r28, [_Z13DTW_Diag_StepPfS_S_S_S_S_S_S_iiPiiiiS_S_S_S__param_8];
	ld.param.u32 	%r32, [_Z13DTW_Diag_StepPfS_S_S_S_S_S_S_iiPiiiiS_S_S_S__param_9];
	ld.param.u32 	%r30, [_Z13DTW_Diag_StepPfS_S_S_S_S_S_S_iiPiiiiS_S_S_S__param_12];
	ld.param.u32 	%r31, [_Z13DTW_Diag_StepPfS_S_S_S_S_S_S_iiPiiiiS_S_S_S__param_13];
	ld.param.u64 	%rd25, [_Z13DTW_Diag_StepPfS_S_S_S_S_S_S_iiPiiiiS_S_S_S__param_14];
	ld.param.u64 	%rd26, [_Z13DTW_Diag_StepPfS_S_S_S_S_S_S_iiPiiiiS_S_S_S__param_15];
	ld.param.u64 	%rd27, [_Z13DTW_Diag_StepPfS_S_S_S_S_S_S_iiPiiiiS_S_S_S__param_16];
	ld.param.u64 	%rd28, [_Z13DTW_Diag_StepPfS_S_S_S_S_S_S_iiPiiiiS_S_S_S__param_17];
	cvta.to.global.u64 	%rd1, %rd24;
	cvta.to.global.u64 	%rd2, %rd23;
	cvta.to.global.u64 	%rd3, %rd28;
	cvta.to.global.u64 	%rd4, %rd27;
	cvta.to.global.u64 	%rd5, %rd26;
	cvta.to.global.u64 	%rd6, %rd25;
	cvta.to.global.u64 	%rd7, %rd21;
	cvta.to.global.u64 	%rd8, %rd19;
	cvta.to.global.u64 	%rd9, %rd22;
	cvta.to.global.u64 	%rd10, %rd20;
	mov.u32 	%r33, %tid.x;
	mov.u32 	%r34, %ctaid.x;
	mov.u32 	%r35, %ntid.x;
	mad.lo.s32 	%r1, %r34, %r35, %r33;
	setp.ge.s32 	%p1, %r1, %r32;
	@%p1 bra 	$L__BB0_33;
	ld.param.u64 	%rd75, [_Z13DTW_Diag_StepPfS_S_S_S_S_S_S_iiPiiiiS_S_S_S__param_10];
	cvta.to.global.u64 	%rd29, %rd75;
	ld.global.u32 	%r36, [%rd29+4];
	ld.global.u32 	%r2, [%rd29];
	sub.s32 	%r3, %r36, %r2;
	ld.global.u32 	%r37, [%rd29+12];
	ld.global.u32 	%r4, [%rd29+8];
	sub.s32 	%r38, %r37, %r4;
	setp.gt.s32 	%p2, %r30, %r3;
	sub.s32 	%r6, %r30, %r3;
	min.s32 	%r39, %r30, %r3;
	selp.b32 	%r40, %r6, 0, %p2;
	setp.gt.s32 	%p3, %r30, %r38;
	sub.s32 	%r42, %r30, %r38;
	selp.b32 	%r43, %r42, 0, %p3;
	min.s32 	%r44, %r30, %r38;
	sub.s32 	%r7, %r39, %r1;
	add.s32 	%r8, %r40, %r1;
	setp.lt.s32 	%p4, %r7, %r43;
	setp.gt.s32 	%p5, %r8, %r44;
	mov.f32 	%f127, 0fBF800000;
	or.pred  	%p6, %p4, %p5;
	@%p6 bra 	$L__BB0_32;
	ld.param.u32 	%r66, [_Z13DTW_Diag_StepPfS_S_S_S_S_S_S_iiPiiiiS_S_S_S__param_11];
	ld.param.u64 	%rd74, [_Z13DTW_Diag_StepPfS_S_S_S_S_S_S_iiPiiiiS_S_S_S__param_5];
	setp.eq.s32 	%p7, %r66, 1;
	sub.s32 	%r45, %r3, %r7;
	sub.s32 	%r46, %r38, %r8;
	selp.b32 	%r47, %r45, %r7, %p7;
	selp.b32 	%r48, %r46, %r8, %p7;
	add.s32 	%r9, %r2, %r47;
	add.s32 	%r10, %r4, %r48;
	cvta.to.global.u64 	%rd30, %rd74;
	mul.wide.s32 	%rd31, %r1, 4;
	add.s64 	%rd11, %rd30, %rd31;
	mov.b32 	%r49, 0;
	st.global.u32 	[%rd11], %r49;
	setp.lt.s32 	%p8, %r28, 1;
	mov.f32 	%f121, 0f00000000;
	@%p8 bra 	$L__BB0_14;
	mul.lo.s32 	%r11, %r9, %r28;
	mul.lo.s32 	%r12, %r10, %r28;
	and.b32  	%r13, %r28, 7;
	setp.lt.u32 	%p9, %r28, 8;
	mov.b32 	%r71, 0;
	mov.f32 	%f121, 0f00000000;
	@%p9 bra 	$L__BB0_6;
	and.b32  	%r71, %r28, 2147483640;
	neg.s32 	%r69, %r71;
	mov.f32 	%f121, 0f00000000;
	mov.u32 	%r67, %r12;
	mov.u32 	%r68, %r11;
$L__BB0_5:
	.pragma "nounroll";
	mul.wide.s32 	%rd32, %r68, 4;
	add.s64 	%rd33, %rd2, %rd32;
	mul.wide.s32 	%rd34, %r67, 4;
	add.s64 	%rd35, %rd1, %rd34;
	ld.global.f32 	%f30, [%rd33];
	ld.global.f32 	%f31, [%rd35];
	sub.f32 	%f32, %f30, %f31;
	fma.rn.f32 	%f33, %f32, %f32, %f121;
	st.global.f32 	[%rd11], %f33;
	ld.global.f32 	%f34, [%rd33+4];
	ld.global.f32 	%f35, [%rd35+4];
	sub.f32 	%f36, %f34, %f35;
	fma.rn.f32 	%f37, %f36, %f36, %f33;
	st.global.f32 	[%rd11], %f37;
	ld.global.f32 	%f38, [%rd33+8];
	ld.global.f32 	%f39, [%rd35+8];
	sub.f32 	%f40, %f38, %f39;
	fma.rn.f32 	%f41, %f40, %f40, %f37;
	st.global.f32 	[%rd11], %f41;
	ld.global.f32 	%f42, [%rd33+12];
	ld.global.f32 	%f43, [%rd35+12];
	sub.f32 	%f44, %f42, %f43;
	fma.rn.f32 	%f45, %f44, %f44, %f41;
	st.global.f32 	[%rd11], %f45;
	ld.global.f32 	%f46, [%rd33+16];
	ld.global.f32 	%f47, [%rd35+16];
	sub.f32 	%f48, %f46, %f47;
	fma.rn.f32 	%f49, %f48, %f48, %f45;
	st.global.f32 	[%rd11], %f49;
	ld.global.f32 	%f50, [%rd33+20];
	ld.global.f32 	%f51, [%rd35+20];
	sub.f32 	%f52, %f50, %f51;
	fma.rn.f32 	%f53, %f52, %f52, %f49;
	st.global.f32 	[%rd11], %f53;
	ld.global.f32 	%f54, [%rd33+24];
	ld.global.f32 	%f55, [%rd35+24];
	sub.f32 	%f56, %f54, %f55;
	fma.rn.f32 	%f57, %f56, %f56, %f53;
	st.global.f32 	[%rd11], %f57;
	ld.global.f32 	%f58, [%rd33+28];
	ld.global.f32 	%f59, [%rd35+28];
	sub.f32 	%f60, %f58, %f59;
	fma.rn.f32 	%f121, %f60, %f60, %f57;
	st.global.f32 	[%rd11], %f121;
	add.s32 	%r69, %r69, 8;
	add.s32 	%r68, %r68, 8;
	add.s32 	%r67, %r67, 8;
	setp.ne.s32 	%p10, %r69, 0;
	@%p10 bra 	$L__BB0_5;
$L__BB0_6:
	setp.eq.s32 	%p11, %r13, 0;
	@%p11 bra 	$L__BB0_14;
	and.b32  	%r23, %r28, 3;
	setp.lt.u32 	%p12, %r13, 4;
	@%p12 bra 	$L__BB0_9;
	add.s32 	%r51, %r71, %r11;
	mul.wide.s32 	%rd36, %r51, 4;
	add.s64 	%rd37, %rd2, %rd36;
	ld.global.f32 	%f61, [%rd37];
	add.s32 	%r52, %r71, %r12;
	mul.wide.s32 	%rd38, %r52, 4;
	add.s64 	%rd39, %rd1, %rd38;
	ld.global.f32 	%f62, [%rd39];
	sub.f32 	%f63, %f61, %f62;
	fma.rn.f32 	%f64, %f63, %f63, %f121;
	st.global.f32 	[%rd11], %f64;
	ld.global.f32 	%f65, [%rd37+4];
	ld.global.f32 	%f66, [%rd39+4];
	sub.f32 	%f67, %f65, %f66;
	fma.rn.f32 	%f68, %f67, %f67, %f64;
	st.global.f32 	[%rd11], %f68;
	ld.global.f32 	%f69, [%rd37+8];
	ld.global.f32 	%f70, [%rd39+8];
	sub.f32 	%f71, %f69, %f70;
	fma.rn.f32 	%f72, %f71, %f71, %f68;
	st.global.f32 	[%rd11], %f72;
	ld.global.f32 	%f73, [%rd37+12];
	ld.global.f32 	%f74, [%rd39+12];
	sub.f32 	%f75, %f73, %f74;
	fma.rn.f32 	%f121, %f75, %f75, %f72;
	st.global.f32 	[%rd11], %f121;
	add.s32 	%r71, %r71, 4;
$L__BB0_9:
	setp.eq.s32 	%p13, %r23, 0;
	@%p13 bra 	$L__BB0_14;
	setp.eq.s32 	%p14, %r23, 1;
	@%p14 bra 	$L__BB0_12;
	add.s32 	%r53, %r71, %r11;
	mul.wide.s32 	%rd40, %r53, 4;
	add.s64 	%rd41, %rd2, %rd40;
	ld.global.f32 	%f76, [%rd41];
	add.s32 	%r54, %r71, %r12;
	mul.wide.s32 	%rd42, %r54, 4;
	add.s64 	%rd43, %rd1, %rd42;
	ld.global.f32 	%f77, [%rd43];
	sub.f32 	%f78, %f76, %f77;
	fma.rn.f32 	%f79, %f78, %f78, %f121;
	st.global.f32 	[%rd11], %f79;
	ld.global.f32 	%f80, [%rd41+4];
	ld.global.f32 	%f81, [%rd43+4];
	sub.f32 	%f82, %f80, %f81;
	fma.rn.f32 	%f121, %f82, %f82, %f79;
	st.global.f32 	[%rd11], %f121;
	add.s32 	%r71, %r71, 2;
$L__BB0_12:
	and.b32  	%r55, %r28, 1;
	setp.eq.b32 	%p15, %r55, 1;
	not.pred 	%p16, %p15;
	@%p16 bra 	$L__BB0_14;
	add.s32 	%r56, %r71, %r11;
	mul.wide.s32 	%rd44, %r56, 4;
	add.s64 	%rd45, %rd2, %rd44;
	ld.global.f32 	%f83, [%rd45];
	add.s32 	%r57, %r71, %r12;
	mul.wide.s32 	%rd46, %r57, 4;
	add.s64 	%rd47, %rd1, %rd46;
	ld.global.f32 	%f84, [%rd47];
	sub.f32 	%f85, %f83, %f84;
	fma.rn.f32 	%f121, %f85, %f85, %f121;
$L__BB0_14:
	sqrt.rn.f32 	%f86, %f121;
	st.global.f32 	[%rd11], %f86;
	or.b32  	%r58, %r7, %r8;
	setp.ne.s32 	%p17, %r58, 0;
	mov.f32 	%f127, 0f00000000;
	@%p17 bra 	$L__BB0_17;
	setp.ne.s32 	%p39, %r31, -1;
	@%p39 bra 	$L__BB0_32;
	mov.b32 	%r64, 0;
	st.global.u32 	[%rd3], %r64;
	mov.b32 	%r65, -1082130432;
	st.global.u32 	[%rd6], %r65;
	st.global.u32 	[%rd5], %r65;
	st.global.u32 	[%rd4], %r65;
	bra.uni 	$L__BB0_32;
$L__BB0_17:
	setp.gt.s32 	%p18, %r30, %r3;
	@%p18 bra 	$L__BB0_24;
	setp.lt.s32 	%p19, %r1, 1;
	mov.f32 	%f124, 0fBF800000;
	@%p19 bra 	$L__BB0_20;
	add.s32 	%r59, %r1, -1;
	mul.wide.u32 	%rd48, %r59, 4;
	add.s64 	%rd49, %rd10, %rd48;
	ld.global.f32 	%f88, [%rd49];
	add.s64 	%rd50, %rd9, %rd48;
	ld.global.f32 	%f89, [%rd50];
	add.f32 	%f124, %f88, %f89;
$L__BB0_20:
	min.s32 	%r60, %r1, %r7;
	setp.lt.s32 	%p20, %r60, 1;
	@%p20 bra 	$L__BB0_22;
	add.s32 	%r61, %r1, -1;
	mul.wide.u32 	%rd51, %r61, 4;
	add.s64 	%rd52, %rd8, %rd51;
	ld.global.f32 	%f91, [%rd52];
	add.s64 	%rd53, %rd7, %rd51;
	ld.global.f32 	%f92, [%rd53];
	add.f32 	%f125, %f91, %f92;
	bra.uni 	$L__BB0_23;
$L__BB0_22:
	setp.lt.s32 	%p21, %r7, 1;
	mov.f32 	%f125, 0fBF800000;
	mov.f32 	%f126, %f125;
	@%p21 bra 	$L__BB0_30;
$L__BB0_23:
	mov.f32 	%f126, %f125;
	mul.wide.s32 	%rd54, %r1, 4;
	add.s64 	%rd55, %rd10, %rd54;
	ld.global.f32 	%f93, [%rd55];
	add.s64 	%rd56, %rd9, %rd54;
	ld.global.f32 	%f94, [%rd56];
	add.f32 	%f125, %f93, %f94;
	bra.uni 	$L__BB0_30;
$L__BB0_24:
	setp.ne.s32 	%p22, %r6, 1;
	@%p22 bra 	$L__BB0_27;
	mul.wide.s32 	%rd61, %r1, 4;
	add.s64 	%rd12, %rd10, %rd61;
	ld.global.f32 	%f104, [%rd12];
	add.s64 	%rd13, %rd9, %rd61;
	ld.global.f32 	%f105, [%rd13];
	add.f32 	%f124, %f104, %f105;
	setp.lt.s32 	%p27, %r7, 1;
	mov.f32 	%f125, 0fBF800000;
	mov.f32 	%f126, %f125;
	@%p27 bra 	$L__BB0_30;
	add.s64 	%rd63, %rd8, %rd61;
	ld.global.f32 	%f106, [%rd63];
	add.s64 	%rd64, %rd7, %rd61;
	ld.global.f32 	%f107, [%rd64];
	add.f32 	%f126, %f106, %f107;
	ld.global.f32 	%f108, [%rd12+4];
	ld.global.f32 	%f109, [%rd13+4];
	add.f32 	%f125, %f108, %f109;
	bra.uni 	$L__BB0_30;
$L__BB0_27:
	setp.lt.s32 	%p23, %r30, %r3;
	setp.lt.s32 	%p24, %r6, 2;
	mov.f32 	%f125, 0fBF800000;
	or.pred  	%p25, %p23, %p24;
	mov.f32 	%f124, %f125;
	mov.f32 	%f126, %f125;
	@%p25 bra 	$L__BB0_30;
	mul.wide.s32 	%rd57, %r1, 4;
	add.s64 	%rd14, %rd10, %rd57;
	ld.global.f32 	%f97, [%rd14];
	add.s64 	%rd15, %rd9, %rd57;
	ld.global.f32 	%f98, [%rd15];
	add.f32 	%f124, %f97, %f98;
	setp.lt.s32 	%p26, %r7, 1;
	@%p26 bra 	$L__BB0_30;
	add.s64 	%rd59, %rd8, %rd57;
	ld.global.f32 	%f99, [%rd59+4];
	add.s64 	%rd60, %rd7, %rd57;
	ld.global.f32 	%f100, [%rd60+4];
	add.f32 	%f126, %f99, %f100;
	ld.global.f32 	%f101, [%rd14+4];
	ld.global.f32 	%f102, [%rd15+4];
	add.f32 	%f125, %f101, %f102;
$L__BB0_30:
	max.f32 	%f110, %f124, 0fBF800000;
	setp.gt.f32 	%p28, %f125, 0fBF800000;
	setp.lt.f32 	%p29, %f125, %f110;
	setp.eq.f32 	%p30, %f110, 0fBF800000;
	or.pred  	%p31, %p29, %p30;
	selp.f32 	%f111, %f125, %f110, %p31;
	selp.f32 	%f112, %f111, %f110, %p28;
	setp.gt.f32 	%p33, %f126, 0fBF800000;
	setp.lt.f32 	%p34, %f126, %f112;
	setp.eq.f32 	%p35, %f112, 0fBF800000;
	or.pred  	%p36, %p34, %p35;
	selp.f32 	%f113, %f126, %f112, %p36;
	selp.f32 	%f127, %f113, %f112, %p33;
	setp.ne.s32 	%p38, %r31, 1;
	@%p38 bra 	$L__BB0_32;
	mad.lo.s32 	%r62, %r7, %r38, %r7;
	add.s32 	%r63, %r62, %r8;
	mul.wide.s32 	%rd65, %r63, 4;
	add.s64 	%rd66, %rd6, %rd65;
	st.global.f32 	[%rd66], %f125;
	add.s64 	%rd67, %rd5, %rd65;
	st.global.f32 	[%rd67], %f124;
	add.s64 	%rd68, %rd4, %rd65;
	st.global.f32 	[%rd68], %f126;
	add.s64 	%rd69, %rd3, %rd65;
	st.global.f32 	[%rd69], %f127;
$L__BB0_32:
	ld.param.u64 	%rd73, [_Z13DTW_Diag_StepPfS_S_S_S_S_S_S_iiPiiiiS_S_S_S__param_2];
	cvta.to.global.u64 	%rd70, %rd73;
	mul.wide.s32 	%rd71, %r1, 4;
	add.s64 	%rd72, %rd70, %rd71;
	st.global.f32 	[%rd72], %f127;
$L__BB0_33:
	ret;

}


// ===== COMPILED SASS (sm_100) =====

	.target	sm_100

	.elftype	@"ET_EXEC"


//--------------------- .note.nv.tkinfo           --------------------------
	.section	.note.nv.tkinfo,"",@"SHT_NOTE"
	.sectionflags	@"SHF_NOTE_NV_TKINFO"
	.tkinfo
        /*0018*/ 	.word	0x00000002
        /*0030*/ 	.string	""
        /*0030*/ 	.string	"ptxas"
        /*0030*/ 	.string	"Cuda compilation tools, release 13.0, V13.0.88"
        /*0030*/ 	.string	"Build cuda_13.0.r13.0/compiler.36424714_0"
        /*0030*/ 	.string	"-arch sm_100 -m 64 "



//--------------------- .note.nv.cuinfo           --------------------------
	.section	.note.nv.cuinfo,"",@"SHT_NOTE"
	.sectionflags	@"SHF_NOTE_NV_CUINFO"
        /*0018*/ 	.short	0x0002
        /*001a*/ 	.short	0x0064
        /*001c*/ 	.short	0x0082
	.zero		2


//--------------------- .nv.info                  --------------------------
	.section	.nv.info,"",@"SHT_CUDA_INFO"
	.align	4


	//----- nvinfo : EIATTR_REGCOUNT
	.align		4
        /*0000*/ 	.byte	0x04, 0x2f
        /*0002*/ 	.short	(.L_1 - .L_0)
	.align		4
.L_0:
        /*0004*/ 	.word	index@(_Z13DTW_Diag_StepPfS_S_S_S_S_S_S_iiPiiiiS_S_S_S_)
        /*0008*/ 	.word	0x0000001e


	//----- nvinfo : EIATTR_FRAME_SIZE
	.align		4
.L_1:
        /*000c*/ 	.byte	0x04, 0x11
        /*000e*/ 	.short	(.L_3 - .L_2)
	.align		4
.L_2:
        /*0010*/ 	.word	index@($__internal_0_$__cuda_sm20_sqrt_rn_f32_slowpath)
        /*0014*/ 	.word	0x00000000


	//----- nvinfo : EIATTR_FRAME_SIZE
	.align		4
.L_3:
        /*0018*/ 	.byte	0x04, 0x11
        /*001a*/ 	.short	(.L_5 - .L_4)
	.align		4
.L_4:
        /*001c*/ 	.word	index@(_Z13DTW_Diag_StepPfS_S_S_S_S_S_S_iiPiiiiS_S_S_S_)
        /*0020*/ 	.word	0x00000000


	//----- nvinfo : EIATTR_MIN_STACK_SIZE
	.align		4
.L_5:
        /*0024*/ 	.byte	0x04, 0x12
        /*0026*/ 	.short	(.L_7 - .L_6)
	.align		4
.L_6:
        /*0028*/ 	.word	index@(_Z13DTW_Diag_StepPfS_S_S_S_S_S_S_iiPiiiiS_S_S_S_)
        /*002c*/ 	.word	0x00000000
.L_7:


//--------------------- .nv.compat                --------------------------
	.section	.nv.compat,"",@"SHT_CUDA_COMPAT_INFO"
	.align	4
        /*0000*/ 	.byte	0x02, 0x09, 0x00, 0x00, 0x02, 0x02, 0x01, 0x00, 0x02, 0x05, 0x05, 0x00, 0x03, 0x07, 0x01, 0x01
        /*0010*/ 	.byte	0x02, 0x03, 0x00, 0x00, 0x02, 0x06, 0x01, 0x00, 0x04, 0x0b, 0x08, 0x00, 0x01, 0x00, 0x00, 0x00
        /*0020*/ 	.byte	0x00, 0x00, 0x00, 0x00


//--------------------- .nv.info._Z13DTW_Diag_StepPfS_S_S_S_S_S_S_iiPiiiiS_S_S_S_ --------------------------
	.section	.nv.info._Z13DTW_Diag_StepPfS_S_S_S_S_S_S_iiPiiiiS_S_S_S_,"",@"SHT_CUDA_INFO"
	.sectionflags	@""
	.align	4


	//----- nvinfo : EIATTR_CUDA_API_VERSION
	.align		4
        /*0000*/ 	.byte	0x04, 0x37
        /*0002*/ 	.short	(.L_9 - .L_8)
.L_8:
        /*0004*/ 	.word	0x00000082


	//----- nvinfo : EIATTR_KPARAM_INFO
	.align		4
.L_9:
        /*0008*/ 	.byte	0x04, 0x17
        /*000a*/ 	.short	(.L_11 - .L_10)
.L_10:
        /*000c*/ 	.word	0x00000000
        /*0010*/ 	.short	0x0011
        /*0012*/ 	.short	0x0078
        /*0014*/ 	.byte	0x00, 0xf5, 0x21, 0x00


	//----- nvinfo : EIATTR_KPARAM_INFO
	.align		4
.L_11:
        /*0018*/ 	.byte	0x04, 0x17
        /*001a*/ 	.short	(.L_13 - .L_12)
.L_12:
        /*001c*/ 	.word	0x00000000
        /*0020*/ 	.short	0x0010
        /*0022*/ 	.short	0x0070
        /*0024*/ 	.byte	0x00, 0xf5, 0x21, 0x00


	//----- nvinfo : EIATTR_KPARAM_INFO
	.align		4
.L_13:
        /*0028*/ 	.byte	0x04, 0x17
        /*002a*/ 	.short	(.L_15 - .L_14)
.L_14:
        /*002c*/ 	.word	0x00000000
        /*0030*/ 	.short	0x000f
        /*0032*/ 	.short	0x0068
        /*0034*/ 	.byte	0x00, 0xf5, 0x21, 0x00


	//----- nvinfo : EIATTR_KPARAM_INFO
	.align		4
.L_15:
        /*0038*/ 	.byte	0x04, 0x17
        /*003a*/ 	.short	(.L_17 - .L_16)
.L_16:
        /*003c*/ 	.word	0x00000000
        /*0040*/ 	.short	0x000e
        /*0042*/ 	.short	0x0060
        /*0044*/ 	.byte	0x00, 0xf5, 0x21, 0x00


	//----- nvinfo : EIATTR_KPARAM_INFO
	.align		4
.L_17:
        /*0048*/ 	.byte	0x04, 0x17
        /*004a*/ 	.short	(.L_19 - .L_18)
.L_18:
        /*004c*/ 	.word	0x00000000
        /*0050*/ 	.short	0x000d
        /*0052*/ 	.short	0x0058
        /*0054*/ 	.byte	0x00, 0xf0, 0x11, 0x00


	//----- nvinfo : EIATTR_KPARAM_INFO
	.align		4
.L_19:
        /*0058*/ 	.byte	0x04, 0x17
        /*005a*/ 	.short	(.L_21 - .L_20)
.L_20:
        /*005c*/ 	.word	0x00000000
        /*0060*/ 	.short	0x000c
        /*0062*/ 	.short	0x0054
        /*0064*/ 	.byte	0x00, 0xf0, 0x11, 0x00


	//----- nvinfo : EIATTR_KPARAM_INFO
	.align		4
.L_21:
        /*0068*/ 	.byte	0x04, 0x17
        /*006a*/ 	.short	(.L_23 - .L_22)
.L_22:
        /*006c*/ 	.word	0x00000000
        /*0070*/ 	.short	0x000b
        /*0072*/ 	.short	0x0050
        /*0074*/ 	.byte	0x00, 0xf0, 0x11, 0x00


	//----- nvinfo : EIATTR_KPARAM_INFO
	.align		4
.L_23:
        /*0078*/ 	.byte	0x04, 0x17
        /*007a*/ 	.short	(.L_25 - .L_24)
.L_24:
        /*007c*/ 	.word	0x00000000
        /*0080*/ 	.short	0x000a
        /*0082*/ 	.short	0x0048
        /*0084*/ 	.byte	0x00, 0xf5, 0x21, 0x00


	//----- nvinfo : EIATTR_KPARAM_INFO
	.align		4
.L_25:
        /*0088*/ 	.byte	0x04, 0x17
        /*008a*/ 	.short	(.L_27 - .L_26)
.L_26:
        /*008c*/ 	.word	0x00000000
        /*0090*/ 	.short	0x0009
        /*0092*/ 	.short	0x0044
        /*0094*/ 	.byte	0x00, 0xf0, 0x11, 0x00


	//----- nvinfo : EIATTR_KPARAM_INFO
	.align		4
.L_27:
        /*0098*/ 	.byte	0x04, 0x17
        /*009a*/ 	.short	(.L_29 - .L_28)
.L_28:
        /*009c*/ 	.word	0x00000000
        /*00a0*/ 	.short	0x0008
        /*00a2*/ 	.short	0x0040
        /*00a4*/ 	.byte	0x00, 0xf0, 0x11, 0x00


	//----- nvinfo : EIATTR_KPARAM_INFO
	.align		4
.L_29:
        /*00a8*/ 	.byte	0x04, 0x17
        /*00aa*/ 	.short	(.L_31 - .L_30)
.L_30:
        /*00ac*/ 	.word	0x00000000
        /*00b0*/ 	.short	0x0007
        /*00b2*/ 	.short	0x0038
        /*00b4*/ 	.byte	0x00, 0xf5, 0x21, 0x00


	//----- nvinfo : EIATTR_KPARAM_INFO
	.align		4
.L_31:
        /*00b8*/ 	.byte	0x04, 0x17
        /*00ba*/ 	.short	(.L_33 - .L_32)
.L_32:
        /*00bc*/ 	.word	0x00000000
        /*00c0*/ 	.short	0x0006
        /*00c2*/ 	.short	0x0030
        /*00c4*/ 	.byte	0x00, 0xf5, 0x21, 0x00


	//----- nvinfo : EIATTR_KPARAM_INFO
	.align		4
.L_33:
        /*00c8*/ 	.byte	0x04, 0x17
        /*00ca*/ 	.short	(.L_35 - .L_34)
.L_34:
        /*00cc*/ 	.word	0x00000000
        /*00d0*/ 	.short	0x0005
        /*00d2*/ 	.short	0x0028
        /*00d4*/ 	.byte	0x00, 0xf5, 0x21, 0x00


	//----- nvinfo : EIATTR_KPARAM_INFO
	.align		4
.L_35:
        /*00d8*/ 	.byte	0x04, 0x17
        /*00da*/ 	.short	(.L_37 - .L_36)
.L_36:
        /*00dc*/ 	.word	0x00000000
        /*00e0*/ 	.short	0x0004
        /*00e2*/ 	.short	0x0020
        /*00e4*/ 	.byte	0x00, 0xf5, 0x21, 0x00


	//----- nvinfo : EIATTR_KPARAM_INFO
	.align		4
.L_37:
        /*00e8*/ 	.byte	0x04, 0x17
        /*00ea*/ 	.short	(.L_39 - .L_38)
.L_38:
        /*00ec*/ 	.word	0x00000000
        /*00f0*/ 	.short	0x0003
        /*00f2*/ 	.short	0x0018
        /*00f4*/ 	.byte	0x00, 0xf5, 0x21, 0x00


	//----- nvinfo : EIATTR_KPARAM_INFO
	.align		4
.L_39:
        /*00f8*/ 	.byte	0x04, 0x17
        /*00fa*/ 	.short	(.L_41 - .L_40)
.L_40:
        /*00fc*/ 	.word	0x00000000
        /*0100*/ 	.short	0x0002
        /*0102*/ 	.short	0x0010
        /*0104*/ 	.byte	0x00, 0xf5, 0x21, 0x00


	//----- nvinfo : EIATTR_KPARAM_INFO
	.align		4
.L_41:
        /*0108*/ 	.byte	0x04, 0x17
        /*010a*/ 	.short	(.L_43 - .L_42)
.L_42:
        /*010c*/ 	.word	0x00000000
        /*0110*/ 	.short	0x0001
        /*0112*/ 	.short	0x0008
        /*0114*/ 	.byte	0x00, 0xf5, 0x21, 0x00


	//----- nvinfo : EIATTR_KPARAM_INFO
	.align		4
.L_43:
        /*0118*/ 	.byte	0x04, 0x17
        /*011a*/ 	.short	(.L_45 - .L_44)
.L_44:
        /*011c*/ 	.word	0x00000000
        /*0120*/ 	.short	0x0000
        /*0122*/ 	.short	0x0000
        /*0124*/ 	.byte	0x00, 0xf5, 0x21, 0x00


	//----- nvinfo : EIATTR_SPARSE_MMA_MASK
	.align		4
.L_45:
        /*0128*/ 	.byte	0x03, 0x50
        /*012a*/ 	.short	0x0000


	//----- nvinfo : EIATTR_MAXREG_COUNT
	.align		4
        /*012c*/ 	.byte	0x03, 0x1b
        /*012e*/ 	.short	0x00ff


	//----- nvinfo : EIATTR_MERCURY_ISA_VERSION
	.align		4
        /*0130*/ 	.byte	0x03, 0x5f
        /*0132*/ 	.short	0x0101


	//----- nvinfo : EIATTR_VRC_CTA_INIT_COUNT
	.align		4
        /*0134*/ 	.byte	0x02, 0x4a
	.zero		1
	.zero		1


	//----- nvinfo : EIATTR_EXIT_INSTR_OFFSETS
	.align		4
        /*0138*/ 	.byte	0x04, 0x1c
        /*013a*/ 	.short	(.L_47 - .L_46)


	//   ....[0]....
.L_46:
        /*013c*/ 	.word	0x00000070


	//   ....[1]....
        /*0140*/ 	.word	0x00001450


	//----- nvinfo : EIATTR_CRS_STACK_SIZE
	.align		4
.L_47:
        /*0144*/ 	.byte	0x04, 0x1e
        /*0146*/ 	.short	(.L_49 - .L_48)
.L_48:
        /*0148*/ 	.word	0x00000000


	//----- nvinfo : EIATTR_CBANK_PARAM_SIZE
	.align		4
.L_49:
        /*014c*/ 	.byte	0x03, 0x19
        /*014e*/ 	.short	0x0080


	//----- nvinfo : EIATTR_PARAM_CBANK
	.align		4
        /*0150*/ 	.byte	0x04, 0x0a
        /*0152*/ 	.short	(.L_51 - .L_50)
	.align		4
.L_50:
        /*0154*/ 	.word	index@(.nv.constant0._Z13DTW_Diag_StepPfS_S_S_S_S_S_S_iiPiiiiS_S_S_S_)
        /*0158*/ 	.short	0x0380
        /*015a*/ 	.short	0x0080


	//----- nvinfo : EIATTR_SW_WAR
	.align		4
.L_51:
        /*015c*/ 	.byte	0x04, 0x36
        /*015e*/ 	.short	(.L_53 - .L_52)
.L_52:
        /*0160*/ 	.word	0x00000008
.L_53:


//--------------------- .nv.callgraph             --------------------------
	.section	.nv.callgraph,"",@"SHT_CUDA_CALLGRAPH"
	.align	4
	.sectionentsize	8
	.align		4
        /*0000*/ 	.word	0x00000000
	.align		4
        /*0004*/ 	.word	0xffffffff
	.align		4
        /*0008*/ 	.word	0x00000000
	.align		4
        /*000c*/ 	.word	0xfffffffe
	.align		4
        /*0010*/ 	.word	0x00000000
	.align		4
        /*0014*/ 	.word	0xfffffffd
	.align		4
        /*0018*/ 	.word	0x00000000
	.align		4
        /*001c*/ 	.word	0xfffffffc


//--------------------- .text._Z13DTW_Diag_StepPfS_S_S_S_S_S_S_iiPiiiiS_S_S_S_ --------------------------
	.section	.text._Z13DTW_Diag_StepPfS_S_S_S_S_S_S_iiPiiiiS_S_S_S_,"ax",@progbits
	.align	128
        .global         _Z13DTW_Diag_StepPfS_S_S_S_S_S_S_iiPiiiiS_S_S_S_
        .type           _Z13DTW_Diag_StepPfS_S_S_S_S_S_S_iiPiiiiS_S_S_S_,@function
        .size           _Z13DTW_Diag_StepPfS_S_S_S_S_S_S_iiPiiiiS_S_S_S_,(.L_x_18 - _Z13DTW_Diag_StepPfS_S_S_S_S_S_S_iiPiiiiS_S_S_S_)
        .other          _Z13DTW_Diag_StepPfS_S_S_S_S_S_S_iiPiiiiS_S_S_S_,@"STO_CUDA_ENTRY STV_DEFAULT"
_Z13DTW_Diag_StepPfS_S_S_S_S_S_S_iiPiiiiS_S_S_S_:
.text._Z13DTW_Diag_StepPfS_S_S_S_S_S_S_iiPiiiiS_S_S_S_:
[----:B------:R-:W-:Y:S01]  /*0000*/  LDC R1, c[0x0][0x37c] ;  /* 0x0000df00ff017b82 */ /* 0x000fe20000000800 */
[----:B------:R-:W0:Y:S07]  /*0010*/  S2R R8, SR_TID.X ;  /* 0x0000000000087919 */ /* 0x000e2e0000002100 */
[----:B------:R-:W0:Y:S01]  /*0020*/  S2UR UR4, SR_CTAID.X ;  /* 0x00000000000479c3 */ /* 0x000e220000002500 */
[----:B------:R-:W1:Y:S07]  /*0030*/  LDCU UR5, c[0x0][0x3c4] ;  /* 0x00007880ff0577ac */ /* 0x000e6e0008000800 */
[----:B------:R-:W0:Y:S02]  /*0040*/  LDC R3, c[0x0][0x360] ;  /* 0x0000d800ff037b82 */ /* 0x000e240000000800 */
[----:B0-----:R-:W-:-:S05]  /*0050*/  IMAD R8, R3, UR4, R8 ;  /* 0x0000000403087c24 */ /* 0x001fca000f8e0208 */
[----:B-1----:R-:W-:-:S13]  /*0060*/  ISETP.GE.AND P0, PT, R8, UR5, PT ;  /* 0x0000000508007c0c */ /* 0x002fda000bf06270 */
[----:B------:R-:W-:Y:S05]  /*0070*/  @P0 EXIT ;  /* 0x000000000000094d */ /* 0x000fea0003800000 */
[----:B------:R-:W0:Y:S01]  /*0080*/  LDC.64 R2, c[0x0][0x3c8] ;  /* 0x0000f200ff027b82 */ /* 0x000e220000000a00 */
[----:B------:R-:W0:Y:S01]  /*0090*/  LDCU.64 UR4, c[0x0][0x358] ;  /* 0x00006b00ff0477ac */ /* 0x000e220008000a00 */
[----:B------:R-:W1:Y:S01]  /*00a0*/  LDCU UR6, c[0x0][0x3d4] ;  /* 0x00007a80ff0677ac */ /* 0x000e620008000800 */
[----:B0-----:R-:W2:Y:S04]  /*00b0*/  LDG.E R9, desc[UR4][R2.64+0x4] ;  /* 0x0000040402097981 */ /* 0x001ea8000c1e1900 */
[----:B------:R-:W2:Y:S04]  /*00c0*/  LDG.E R0, desc[UR4][R2.64] ;  /* 0x0000000402007981 */ /* 0x000ea8000c1e1900 */
[----:B------:R-:W3:Y:S04]  /*00d0*/  LDG.E R11, desc[UR4][R2.64+0xc] ;  /* 0x00000c04020b7981 */ /* 0x000ee8000c1e1900 */
[----:B------:R0:W3:Y:S01]  /*00e0*/  LDG.E R4, desc[UR4][R2.64+0x8] ;  /* 0x0000080402047981 */ /* 0x0000e2000c1e1900 */
[----:B------:R-:W-:Y:S01]  /*00f0*/  BSSY.RECONVERGENT B0, `(.L_x_0) ;  /* 0x0000131000007945 */ /* 0x000fe20003800200 */
[----:B0-----:R-:W-:Y:S01]  /*0100*/  IMAD.MOV.U32 R3, RZ, RZ, -0x40800000 ;  /* 0xbf800000ff037424 */ /* 0x001fe200078e00ff */
[----:B--2---:R-:W-:-:S04]  /*0110*/  IADD3 R9, PT, PT, R9, -R0, RZ ;  /* 0x8000000009097210 */ /* 0x004fc80007ffe0ff */
[C---:B-1----:R-:W-:Y:S02]  /*0120*/  ISETP.GE.AND P0, PT, R9.reuse, UR6, PT ;  /* 0x0000000609007c0c */ /* 0x042fe4000bf06270 */
[----:B------:R-:W-:Y:S02]  /*0130*/  IADD3 R10, PT, PT, -R9, UR6, RZ ;  /* 0x00000006090a7c10 */ /* 0x000fe4000fffe1ff */
[----:B---3--:R-:W-:Y:S02]  /*0140*/  IADD3 R11, PT, PT, R11, -R4, RZ ;  /* 0x800000040b0b7210 */ /* 0x008fe40007ffe0ff */
[----:B------:R-:W-:Y:S02]  /*0150*/  SEL R5, R10, RZ, !P0 ;  /* 0x000000ff0a057207 */ /* 0x000fe40004000000 */
[C---:B------:R-:W-:Y:S02]  /*0160*/  ISETP.GE.AND P0, PT, R11.reuse, UR6, PT ;  /* 0x000000060b007c0c */ /* 0x040fe4000bf06270 */
[----:B------:R-:W-:-:S02]  /*0170*/  IADD3 R6, PT, PT, -R11, UR6, RZ ;  /* 0x000000060b067c10 */ /* 0x000fc4000fffe1ff */
[----:B------:R-:W-:Y:S02]  /*0180*/  VIMNMX R13, PT, PT, R9, UR6, PT ;  /* 0x00000006090d7c48 */ /* 0x000fe4000bfe0100 */
[----:B------:R-:W-:Y:S02]  /*0190*/  VIMNMX R7, PT, PT, R11, UR6, PT ;  /* 0x000000060b077c48 */ /* 0x000fe4000bfe0100 */
[----:B------:R-:W-:Y:S02]  /*01a0*/  IADD3 R12, PT, PT, R8, R5, RZ ;  /* 0x00000005080c7210 */ /* 0x000fe40007ffe0ff */
[----:B------:R-:W-:Y:S02]  /*01b0*/  SEL R6, R6, RZ, !P0 ;  /* 0x000000ff06067207 */ /* 0x000fe40004000000 */
[----:B------:R-:W-:Y:S02]  /*01c0*/  IADD3 R13, PT, PT, -R8, R13, RZ ;  /* 0x0000000d080d7210 */ /* 0x000fe40007ffe1ff */
[----:B------:R-:W-:-:S04]  /*01d0*/  ISETP.GT.AND P0, PT, R12, R7, PT ;  /* 0x000000070c00720c */ /* 0x000fc80003f04270 */
[----:B------:R-:W-:-:S13]  /*01e0*/  ISETP.LT.OR P0, PT, R13, R6, P0 ;  /* 0x000000060d00720c */ /* 0x000fda0000701670 */
[----:B------:R-:W-:Y:S05]  /*01f0*/  @P0 BRA `(.L_x_1) ;  /* 0x0000001000800947 */ /* 0x000fea0003800000 */
[----:B------:R-:W0:Y:S01]  /*0200*/  LDC.64 R2, c[0x0][0x3a8] ;  /* 0x0000ea00ff027b82 */ /* 0x000e220000000a00 */
[----:B------:R-:W-:-:S07]  /*0210*/  IADD3 R6, PT, PT, R9, -R13, RZ ;  /* 0x8000000d09067210 */ /* 0x000fce0007ffe0ff */
[----:B------:R-:W1:Y:S08]  /*0220*/  LDC R16, c[0x0][0x3c0] ;  /* 0x0000f000ff107b82 */ /* 0x000e700000000800 */
[----:B------:R-:W2:Y:S01]  /*0230*/  LDC R5, c[0x0][0x3d0] ;  /* 0x0000f400ff057b82 */ /* 0x000ea20000000800 */
[----:B0-----:R-:W-:-:S05]  /*0240*/  IMAD.WIDE R2, R8, 0x4, R2 ;  /* 0x0000000408027825 */ /* 0x001fca00078e0202 */
[----:B------:R0:W-:Y:S01]  /*0250*/  STG.E desc[UR4][R2.64], RZ ;  /* 0x000000ff02007986 */ /* 0x0001e2000c101904 */
[----:B-1----:R-:W-:Y:S02]  /*0260*/  ISETP.GE.AND P1, PT, R16, 0x1, PT ;  /* 0x000000011000780c */ /* 0x002fe40003f26270 */
[----:B--2---:R-:W-:Y:S02]  /*0270*/  ISETP.NE.AND P0, PT, R5, 0x1, PT ;  /* 0x000000010500780c */ /* 0x004fe40003f05270 */
[-C--:B------:R-:W-:Y:S02]  /*0280*/  IADD3 R5, PT, PT, R11, -R12.reuse, RZ ;  /* 0x8000000c0b057210 */ /* 0x080fe40007ffe0ff */
[----:B------:R-:W-:Y:S02]  /*0290*/  SEL R7, R6, R13, !P0 ;  /* 0x0000000d06077207 */ /* 0x000fe40004000000 */
[----:B------:R-:W-:Y:S02]  /*02a0*/  SEL R5, R5, R12, !P0 ;  /* 0x0000000c05057207 */ /* 0x000fe40004000000 */
[----:B------:R-:W-:Y:S01]  /*02b0*/  IADD3 R7, PT, PT, R0, R7, RZ ;  /* 0x0000000700077210 */ /* 0x000fe20007ffe0ff */
[----:B------:R-:W-:Y:S01]  /*02c0*/  IMAD.MOV.U32 R0, RZ, RZ, RZ ;  /* 0x000000ffff007224 */ /* 0x000fe200078e00ff */
[----:B------:R-:W-:Y:S01]  /*02d0*/  IADD3 R5, PT, PT, R4, R5, RZ ;  /* 0x0000000504057210 */ /* 0x000fe20007ffe0ff */
[----:B0-----:R-:W-:Y:S06]  /*02e0*/  @!P1 BRA `(.L_x_2) ;  /* 0x0000000400f49947 */ /* 0x001fec0003800000 */
[C---:B------:R-:W-:Y:S01]  /*02f0*/  ISETP.GE.U32.AND P0, PT, R16.reuse, 0x8, PT ;  /* 0x000000081000780c */ /* 0x040fe20003f06070 */
[----:B------:R-:W-:Y:S01]  /*0300*/  HFMA2 R14, -RZ, RZ, 0, 0 ;  /* 0x00000000ff0e7431 */ /* 0x000fe200000001ff */
[----:B------:R-:W-:Y:S01]  /*0310*/  LOP3.LUT R22, R16, 0x7, RZ, 0xc0, !PT ;  /* 0x0000000710167812 */ /* 0x000fe200078ec0ff */
[-C--:B------:R-:W-:Y:S01]  /*0320*/  IMAD R15, R7, R16.reuse, RZ ;  /* 0x00000010070f7224 */ /* 0x080fe200078e02ff */
[----:B------:R-:W-:Y:S01]  /*0330*/  MOV R0, RZ ;  /* 0x000000ff00007202 */ /* 0x000fe20000000f00 */
[----:B------:R-:W-:Y:S01]  /*0340*/  IMAD R17, R5, R16, RZ ;  /* 0x0000001005117224 */ /* 0x000fe200078e02ff */
[----:B------:R-:W-:-:S07]  /*0350*/  ISETP.NE.AND P1, PT, R22, RZ, PT ;  /* 0x000000ff1600720c */ /* 0x000fce0003f25270 */
[----:B------:R-:W-:Y:S06]  /*0360*/  @!P0 BRA `(.L_x_3) ;  /* 0x0000000000d88947 */ /* 0x000fec0003800000 */
[----:B------:R-:W-:Y:S01]  /*0370*/  LOP3.LUT R14, R16, 0x7ffffff8, RZ, 0xc0, !PT ;  /* 0x7ffffff8100e7812 */ /* 0x000fe200078ec0ff */
[----:B------:R-:W-:Y:S01]  /*0380*/  IMAD.MOV.U32 R19, RZ, RZ, R15 ;  /* 0x000000ffff137224 */ /* 0x000fe200078e000f */
[----:B------:R-:W-:Y:S02]  /*0390*/  MOV R0, RZ ;  /* 0x000000ff00007202 */ /* 0x000fe40000000f00 */
[----:B------:R-:W-:Y:S02]  /*03a0*/  MOV R21, R17 ;  /* 0x0000001100157202 */ /* 0x000fe40000000f00 */
[----:B------:R-:W-:-:S07]  /*03b0*/  IADD3 R18, PT, PT, -R14, RZ, RZ ;  /* 0x000000ff0e127210 */ /* 0x000fce0007ffe1ff */
.L_x_4:
[----:B------:R-:W0:Y:S08]  /*03c0*/  LDC.64 R6, c[0x0][0x3b0] ;  /* 0x0000ec00ff067b82 */ /* 0x000e300000000a00 */
[----:B------:R-:W1:Y:S01]  /*03d0*/  LDC.64 R4, c[0x0][0x3b8] ;  /* 0x0000ee00ff047b82 */ /* 0x000e620000000a00 */
[----:B0-----:R-:W-:-:S05]  /*03e0*/  IMAD.WIDE R6, R19, 0x4, R6 ;  /* 0x0000000413067825 */ /* 0x001fca00078e0206 */
[----:B--2---:R-:W2:Y:S01]  /*03f0*/  LDG.E R20, desc[UR4][R6.64] ;  /* 0x0000000406147981 */ /* 0x004ea2000c1e1900 */
[----:B-1----:R-:W-:-:S05]  /*0400*/  IMAD.WIDE R4, R21, 0x4, R4 ;  /* 0x0000000415047825 */ /* 0x002fca00078e0204 */
[----:B------:R-:W2:Y:S02]  /*0410*/  LDG.E R23, desc[UR4][R4.64] ;  /* 0x0000000404177981 */ /* 0x000ea4000c1e1900 */
[----:B--2---:R-:W-:-:S04]  /*0420*/  FADD R23, R20, -R23 ;  /* 0x8000001714177221 */ /* 0x004fc80000000000 */
[----:B------:R-:W-:-:S05]  /*0430*/  FFMA R23, R23, R23, R0 ;  /* 0x0000001717177223 */ /* 0x000fca0000000000 */
[----:B------:R0:W-:Y:S04]  /*0440*/  STG.E desc[UR4][R2.64], R23 ;  /* 0x0000001702007986 */ /* 0x0001e8000c101904 */
[----:B------:R-:W2:Y:S04]  /*0450*/  LDG.E R0, desc[UR4][R6.64+0x4] ;  /* 0x0000040406007981 */ /* 0x000ea8000c1e1900 */
        /* <DEDUP_REMOVED lines=9> */
[----:B------:R-:W3:Y:S04]  /*04f0*/  LDG.E R0, desc[UR4][R6.64+0xc] ;  /* 0x00000c0406007981 */ /* 0x000ee8000c1e1900 */
[----:B0-----:R-:W3:Y:S02]  /*0500*/  LDG.E R23, desc[UR4][R4.64+0xc] ;  /* 0x00000c0404177981 */ /* 0x001ee4000c1e1900 */
[----:B---3--:R-:W-:-:S04]  /*0510*/  FADD R0, R0, -R23 ;  /* 0x8000001700007221 */ /* 0x008fc80000000000 */
[----:B------:R-:W-:-:S05]  /*0520*/  FFMA R23, R0, R0, R27 ;  /* 0x0000000000177223 */ /* 0x000fca000000001b */
[----:B------:R0:W-:Y:S04]  /*0530*/  STG.E desc[UR4][R2.64], R23 ;  /* 0x0000001702007986 */ /* 0x0001e8000c101904 */
[----:B------:R-:W3:Y:S04]  /*0540*/  LDG.E R0, desc[UR4][R6.64+0x10] ;  /* 0x0000100406007981 */ /* 0x000ee8000c1e1900 */
[----:B-1----:R-:W3:Y:S02]  /*0550*/  LDG.E R25, desc[UR4][R4.64+0x10] ;  /* 0x0000100404197981 */ /* 0x002ee4000c1e1900 */
[----:B---3--:R-:W-:-:S04]  /*0560*/  FADD R0, R0, -R25 ;  /* 0x8000001900007221 */ /* 0x008fc80000000000 */
[----:B------:R-:W-:-:S05]  /*0570*/  FFMA R25, R0, R0, R23 ;  /* 0x0000000000197223 */ /* 0x000fca0000000017 */
[----:B------:R1:W-:Y:S04]  /*0580*/  STG.E desc[UR4][R2.64], R25 ;  /* 0x0000001902007986 */ /* 0x0003e8000c101904 */
[----:B------:R-:W3:Y:S04]  /*0590*/  LDG.E R0, desc[UR4][R6.64+0x14] ;  /* 0x0000140406007981 */ /* 0x000ee8000c1e1900 */
[----:B--2---:R-:W3:Y:S02]  /*05a0*/  LDG.E R27, desc[UR4][R4.64+0x14] ;  /* 0x00001404041b7981 */ /* 0x004ee4000c1e1900 */
[----:B---3--:R-:W-:-:S04]  /*05b0*/  FADD R0, R0, -R27 ;  /* 0x8000001b00007221 */ /* 0x008fc80000000000 */
        /* <DEDUP_REMOVED lines=8> */
[----:B-1----:R-:W3:Y:S01]  /*0640*/  LDG.E R25, desc[UR4][R4.64+0x1c] ;  /* 0x00001c0404197981 */ /* 0x002ee2000c1e1900 */
[----:B------:R-:W-:-:S04]  /*0650*/  IADD3 R18, PT, PT, R18, 0x8, RZ ;  /* 0x0000000812127810 */ /* 0x000fc80007ffe0ff */
[----:B------:R-:W-:Y:S02]  /*0660*/  ISETP.NE.AND P0, PT, R18, RZ, PT ;  /* 0x000000ff1200720c */ /* 0x000fe40003f05270 */
[----:B------:R-:W-:Y:S02]  /*0670*/  IADD3 R19, PT, PT, R19, 0x8, RZ ;  /* 0x0000000813137810 */ /* 0x000fe40007ffe0ff */
[----:B------:R-:W-:Y:S01]  /*0680*/  IADD3 R21, PT, PT, R21, 0x8, RZ ;  /* 0x0000000815157810 */ /* 0x000fe20007ffe0ff */
[----:B---3--:R-:W-:-:S04]  /*0690*/  FADD R0, R0, -R25 ;  /* 0x8000001900007221 */ /* 0x008fc80000000000 */
[----:B------:R-:W-:-:S05]  /*06a0*/  FFMA R0, R0, R0, R23 ;  /* 0x0000000000007223 */ /* 0x000fca0000000017 */
[----:B------:R2:W-:Y:S01]  /*06b0*/  STG.E desc[UR4][R2.64], R0 ;  /* 0x0000000002007986 */ /* 0x0005e2000c101904 */
[----:B------:R-:W-:Y:S05]  /*06c0*/  @P0 BRA `(.L_x_4) ;  /* 0xfffffffc003c0947 */ /* 0x000fea000383ffff */
.L_x_3:
[----:B------:R-:W-:Y:S05]  /*06d0*/  @!P1 BRA `(.L_x_2) ;  /* 0x0000000000f89947 */ /* 0x000fea0003800000 */
[----:B------:R-:W-:Y:S02]  /*06e0*/  ISETP.GE.U32.AND P0, PT, R22, 0x4, PT ;  /* 0x000000041600780c */ /* 0x000fe40003f06070 */
[----:B------:R-:W-:-:S04]  /*06f0*/  LOP3.LUT R20, R16, 0x3, RZ, 0xc0, !PT ;  /* 0x0000000310147812 */ /* 0x000fc800078ec0ff */
[----:B------:R-:W-:-:S07]  /*0700*/  ISETP.NE.AND P1, PT, R20, RZ, PT ;  /* 0x000000ff1400720c */ /* 0x000fce0003f25270 */
[----:B------:R-:W-:Y:S06]  /*0710*/  @!P0 BRA `(.L_x_5) ;  /* 0x00000000006c8947 */ /* 0x000fec0003800000 */
[----:B------:R-:W0:Y:S01]  /*0720*/  LDC.64 R6, c[0x0][0x3b0] ;  /* 0x0000ec00ff067b82 */ /* 0x000e220000000a00 */
[----:B------:R-:W-:Y:S01]  /*0730*/  IADD3 R21, PT, PT, R17, R14, RZ ;  /* 0x0000000e11157210 */ /* 0x000fe20007ffe0ff */
[----:B------:R-:W-:-:S06]  /*0740*/  IMAD.IADD R19, R15, 0x1, R14 ;  /* 0x000000010f137824 */ /* 0x000fcc00078e020e */
[----:B------:R-:W1:Y:S01]  /*0750*/  LDC.64 R4, c[0x0][0x3b8] ;  /* 0x0000ee00ff047b82 */ /* 0x000e620000000a00 */
[----:B0-----:R-:W-:-:S05]  /*0760*/  IMAD.WIDE R6, R19, 0x4, R6 ;  /* 0x0000000413067825 */ /* 0x001fca00078e0206 */
[----:B------:R-:W3:Y:S01]  /*0770*/  LDG.E R18, desc[UR4][R6.64] ;  /* 0x0000000406127981 */ /* 0x000ee2000c1e1900 */
[----:B-1----:R-:W-:-:S05]  /*0780*/  IMAD.WIDE R4, R21, 0x4, R4 ;  /* 0x0000000415047825 */ /* 0x002fca00078e0204 */
[----:B------:R-:W3:Y:S02]  /*0790*/  LDG.E R19, desc[UR4][R4.64] ;  /* 0x0000000404137981 */ /* 0x000ee4000c1e1900 */
[----:B---3--:R-:W-:-:S04]  /*07a0*/  FADD R19, R18, -R19 ;  /* 0x8000001312137221 */ /* 0x008fc80000000000 */
[----:B------:R-:W-:-:S05]  /*07b0*/  FFMA R19, R19, R19, R0 ;  /* 0x0000001313137223 */ /* 0x000fca0000000000 */
[----:B------:R0:W-:Y:S04]  /*07c0*/  STG.E desc[UR4][R2.64], R19 ;  /* 0x0000001302007986 */ /* 0x0001e8000c101904 */
[----:B--2---:R-:W2:Y:S04]  /*07d0*/  LDG.E R0, desc[UR4][R6.64+0x4] ;  /* 0x0000040406007981 */ /* 0x004ea8000c1e1900 */
        /* <DEDUP_REMOVED lines=10> */
[----:B0-----:R-:W2:Y:S01]  /*0880*/  LDG.E R19, desc[UR4][R4.64+0xc] ;  /* 0x00000c0404137981 */ /* 0x001ea2000c1e1900 */
[----:B------:R-:W-:Y:S01]  /*0890*/  IADD3 R14, PT, PT, R14, 0x4, RZ ;  /* 0x000000040e0e7810 */ /* 0x000fe20007ffe0ff */
[----:B--2---:R-:W-:-:S04]  /*08a0*/  FADD R0, R0, -R19 ;  /* 0x8000001300007221 */ /* 0x004fc80000000000 */
[----:B------:R-:W-:-:S05]  /*08b0*/  FFMA R0, R0, R0, R23 ;  /* 0x0000000000007223 */ /* 0x000fca0000000017 */
[----:B------:R1:W-:Y:S02]  /*08c0*/  STG.E desc[UR4][R2.64], R0 ;  /* 0x0000000002007986 */ /* 0x0003e4000c101904 */
.L_x_5:
[----:B------:R-:W-:Y:S05]  /*08d0*/  @!P1 BRA `(.L_x_2) ;  /* 0x0000000000789947 */ /* 0x000fea0003800000 */
[----:B------:R-:W0:Y:S01]  /*08e0*/  LDC.64 R6, c[0x0][0x3b0] ;  /* 0x0000ec00ff067b82 */ /* 0x000e220000000a00 */
[----:B------:R-:W-:-:S07]  /*08f0*/  ISETP.NE.AND P0, PT, R20, 0x1, PT ;  /* 0x000000011400780c */ /* 0x000fce0003f05270 */
[----:B------:R-:W3:Y:S06]  /*0900*/  LDC.64 R4, c[0x0][0x3b8] ;  /* 0x0000ee00ff047b82 */ /* 0x000eec0000000a00 */
[-C--:B------:R-:W-:Y:S02]  /*0910*/  @P0 IADD3 R19, PT, PT, R15, R14.reuse, RZ ;  /* 0x0000000e0f130210 */ /* 0x080fe40007ffe0ff */
[----:B-1----:R-:W-:-:S03]  /*0920*/  @P0 IADD3 R21, PT, PT, R17, R14, RZ ;  /* 0x0000000e11150210 */ /* 0x002fc60007ffe0ff */
[----:B0-----:R-:W-:-:S04]  /*0930*/  @P0 IMAD.WIDE R6, R19, 0x4, R6 ;  /* 0x0000000413060825 */ /* 0x001fc800078e0206 */
[----:B---3--:R-:W-:Y:S02]  /*0940*/  @P0 IMAD.WIDE R18, R21, 0x4, R4 ;  /* 0x0000000415120825 */ /* 0x008fe400078e0204 */
[----:B------:R-:W3:Y:S01]  /*0950*/  @P0 LDG.E R4, desc[UR4][R6.64] ;  /* 0x0000000406040981 */ /* 0x000ee2000c1e1900 */
[----:B------:R-:W0:Y:S03]  /*0960*/  LDC.64 R20, c[0x0][0x3b0] ;  /* 0x0000ec00ff147b82 */ /* 0x000e260000000a00 */
[----:B------:R-:W3:Y:S01]  /*0970*/  @P0 LDG.E R5, desc[UR4][R18.64] ;  /* 0x0000000412050981 */ /* 0x000ee2000c1e1900 */
[----:B------:R-:W-:Y:S01]  /*0980*/  LOP3.LUT R16, R16, 0x1, RZ, 0xc0, !PT ;  /* 0x0000000110107812 */ /* 0x000fe200078ec0ff */
[----:B---3--:R-:W-:-:S04]  /*0990*/  @P0 FADD R5, R4, -R5 ;  /* 0x8000000504050221 */ /* 0x008fc80000000000 */
[----:B--2---:R-:W-:Y:S02]  /*09a0*/  @P0 FFMA R23, R5, R5, R0 ;  /* 0x0000000505170223 */ /* 0x004fe40000000000 */
[----:B------:R-:W1:Y:S03]  /*09b0*/  LDC.64 R4, c[0x0][0x3b8] ;  /* 0x0000ee00ff047b82 */ /* 0x000e660000000a00 */
[----:B------:R-:W-:Y:S04]  /*09c0*/  @P0 STG.E desc[UR4][R2.64], R23 ;  /* 0x0000001702000986 */ /* 0x000fe8000c101904 */
[----:B------:R-:W2:Y:S04]  /*09d0*/  @P0 LDG.E R22, desc[UR4][R6.64+0x4] ;  /* 0x0000040406160981 */ /* 0x000ea8000c1e1900 */
[----:B------:R-:W2:Y:S01]  /*09e0*/  @P0 LDG.E R25, desc[UR4][R18.64+0x4] ;  /* 0x0000040412190981 */ /* 0x000ea2000c1e1900 */
[----:B------:R-:W-:Y:S01]  /*09f0*/  ISETP.NE.U32.AND P1, PT, R16, 0x1, PT ;  /* 0x000000011000780c */ /* 0x000fe20003f25070 */
[----:B------:R-:W-:-:S12]  /*0a00*/  @P0 VIADD R14, R14, 0x2 ;  /* 0x000000020e0e0836 */ /* 0x000fd80000000000 */
[-C--:B------:R-:W-:Y:S02]  /*0a10*/  @!P1 IADD3 R15, PT, PT, R15, R14.reuse, RZ ;  /* 0x0000000e0f0f9210 */ /* 0x080fe40007ffe0ff */
[----:B------:R-:W-:-:S03]  /*0a20*/  @!P1 IADD3 R17, PT, PT, R17, R14, RZ ;  /* 0x0000000e11119210 */ /* 0x000fc60007ffe0ff */
[----:B0-----:R-:W-:-:S04]  /*0a30*/  @!P1 IMAD.WIDE R20, R15, 0x4, R20 ;  /* 0x000000040f149825 */ /* 0x001fc800078e0214 */
[----:B-1----:R-:W-:-:S04]  /*0a40*/  @!P1 IMAD.WIDE R4, R17, 0x4, R4 ;  /* 0x0000000411049825 */ /* 0x002fc800078e0204 */
[----:B--2---:R-:W-:-:S04]  /*0a50*/  @P0 FADD R22, R22, -R25 ;  /* 0x8000001916160221 */ /* 0x004fc80000000000 */
[----:B------:R-:W-:-:S05]  /*0a60*/  @P0 FFMA R0, R22, R22, R23 ;  /* 0x0000001616000223 */ /* 0x000fca0000000017 */
[----:B------:R0:W-:Y:S04]  /*0a70*/  @P0 STG.E desc[UR4][R2.64], R0 ;  /* 0x0000000002000986 */ /* 0x0001e8000c101904 */
[----:B------:R-:W2:Y:S04]  /*0a80*/  @!P1 LDG.E R20, desc[UR4][R20.64] ;  /* 0x0000000414149981 */ /* 0x000ea8000c1e1900 */
[----:B------:R-:W2:Y:S02]  /*0a90*/  @!P1 LDG.E R5, desc[UR4][R4.64] ;  /* 0x0000000404059981 */ /* 0x000ea4000c1e1900 */
[----:B--2---:R-:W-:-:S04]  /*0aa0*/  @!P1 FADD R7, R20, -R5 ;  /* 0x8000000514079221 */ /* 0x004fc80000000000 */
[----:B0-----:R-:W-:-:S07]  /*0ab0*/  @!P1 FFMA R0, R7, R7, R0 ;  /* 0x0000000707009223 */ /* 0x001fce0000000000 */
.L_x_2:
[----:B------:R-:W-:Y:S01]  /*0ac0*/  IADD3 R4, PT, PT, R0, -0xd000000, RZ ;  /* 0xf300000000047810 */ /* 0x000fe20007ffe0ff */
[----:B------:R0:W3:Y:S01]  /*0ad0*/  MUFU.RSQ R7, R0 ;  /* 0x0000000000077308 */ /* 0x0000e20000001400 */
[----:B------:R-:W-:Y:S02]  /*0ae0*/  BSSY.RECONVERGENT B1, `(.L_x_6) ;  /* 0x000000b000017945 */ /* 0x000fe40003800200 */
[----:B------:R-:W-:-:S13]  /*0af0*/  ISETP.GT.U32.AND P0, PT, R4, 0x727fffff, PT ;  /* 0x727fffff0400780c */ /* 0x000fda0003f04070 */
[----:B0-----:R-:W-:Y:S05]  /*0b00*/  @!P0 BRA `(.L_x_7) ;  /* 0x0000000000108947 */ /* 0x001fea0003800000 */
[----:B------:R-:W-:-:S07]  /*0b10*/  MOV R15, 0xb30 ;  /* 0x00000b30000f7802 */ /* 0x000fce0000000f00 */
[----:B-123--:R-:W-:Y:S05]  /*0b20*/  CALL.REL.NOINC `($__internal_0_$__cuda_sm20_sqrt_rn_f32_slowpath) ;  /* 0x00000008004c7944 */ /* 0x00efea0003c00000 */
[----:B------:R-:W-:Y:S01]  /*0b30*/  MOV R5, R0 ;  /* 0x0000000000057202 */ /* 0x000fe20000000f00 */
[----:B------:R-:W-:Y:S06]  /*0b40*/  BRA `(.L_x_8) ;  /* 0x0000000000107947 */ /* 0x000fec0003800000 */
.L_x_7:
[C---:B---3--:R-:W-:Y:S01]  /*0b50*/  FMUL.FTZ R5, R7.reuse, R0 ;  /* 0x0000000007057220 */ /* 0x048fe20000410000 */
[----:B------:R-:W-:-:S03]  /*0b60*/  FMUL.FTZ R4, R7, 0.5 ;  /* 0x3f00000007047820 */ /* 0x000fc60000410000 */
[----:B-12---:R-:W-:-:S04]  /*0b70*/  FFMA R0, -R5, R5, R0 ;  /* 0x0000000505007223 */ /* 0x006fc80000000100 */
[----:B------:R-:W-:-:S07]  /*0b80*/  FFMA R5, R0, R4, R5 ;  /* 0x0000000400057223 */ /* 0x000fce0000000005 */
.L_x_8:
[----:B------:R-:W-:Y:S05]  /*0b90*/  BSYNC.RECONVERGENT B1 ;  /* 0x0000000000017941 */ /* 0x000fea0003800200 */
.L_x_6:
[----:B------:R0:W-:Y:S01]  /*0ba0*/  STG.E desc[UR4][R2.64], R5 ;  /* 0x0000000502007986 */ /* 0x0001e2000c101904 */
[----:B------:R-:W-:-:S13]  /*0bb0*/  LOP3.LUT P0, RZ, R13, R12, RZ, 0xfc, !PT ;  /* 0x0000000c0dff7212 */ /* 0x000fda000780fcff */
[----:B0-----:R-:W-:Y:S05]  /*0bc0*/  @P0 BRA `(.L_x_9) ;  /* 0x0000000000380947 */ /* 0x001fea0003800000 */
[----:B------:R-:W0:Y:S01]  /*0bd0*/  LDCU UR6, c[0x0][0x3d8] ;  /* 0x00007b00ff0677ac */ /* 0x000e220008000800 */
[----:B------:R-:W-:Y:S01]  /*0be0*/  IMAD.MOV.U32 R3, RZ, RZ, RZ ;  /* 0x000000ffff037224 */ /* 0x000fe200078e00ff */
[----:B0-----:R-:W-:-:S09]  /*0bf0*/  UISETP.NE.AND UP0, UPT, UR6, -0x1, UPT ;  /* 0xffffffff0600788c */ /* 0x001fd2000bf05270 */
[----:B------:R-:W-:Y:S05]  /*0c00*/  BRA.U UP0, `(.L_x_1) ;  /* 0x0000000500fc7547 */ /* 0x000fea000b800000 */
[----:B------:R-:W0:Y:S01]  /*0c10*/  LDC.64 R12, c[0x0][0x3f8] ;  /* 0x0000fe00ff0c7b82 */ /* 0x000e220000000a00 */
[----:B------:R-:W-:-:S07]  /*0c20*/  HFMA2 R9, -RZ, RZ, -1.875, 0 ;  /* 0xbf800000ff097431 */ /* 0x000fce00000001ff */
[----:B------:R-:W1:Y:S08]  /*0c30*/  LDC.64 R4, c[0x0][0x3e0] ;  /* 0x0000f800ff047b82 */ /* 0x000e700000000a00 */
[----:B------:R-:W2:Y:S08]  /*0c40*/  LDC.64 R6, c[0x0][0x3e8] ;  /* 0x0000fa00ff067b82 */ /* 0x000eb00000000a00 */
[----:B------:R-:W3:Y:S01]  /*0c50*/  LDC.64 R10, c[0x0][0x3f0] ;  /* 0x0000fc00ff0a7b82 */ /* 0x000ee20000000a00 */
[----:B0-----:R0:W-:Y:S04]  /*0c60*/  STG.E desc[UR4][R12.64], RZ ;  /* 0x000000ff0c007986 */ /* 0x0011e8000c101904 */
[----:B-1----:R0:W-:Y:S04]  /*0c70*/  STG.E desc[UR4][R4.64], R9 ;  /* 0x0000000904007986 */ /* 0x0021e8000c101904 */
[----:B--2---:R0:W-:Y:S04]  /*0c80*/  STG.E desc[UR4][R6.64], R9 ;  /* 0x0000000906007986 */ /* 0x0041e8000c101904 */
[----:B---3--:R0:W-:Y:S01]  /*0c90*/  STG.E desc[UR4][R10.64], R9 ;  /* 0x000000090a007986 */ /* 0x0081e2000c101904 */
[----:B------:R-:W-:Y:S05]  /*0ca0*/  BRA `(.L_x_1) ;  /* 0x0000000400d47947 */ /* 0x000fea0003800000 */
.L_x_9:
[----:B------:R-:W0:Y:S01]  /*0cb0*/  LDCU UR6, c[0x0][0x3d4] ;  /* 0x00007a80ff0677ac */ /* 0x000e220008000800 */
[----:B------:R-:W-:Y:S01]  /*0cc0*/  BSSY.RECONVERGENT B1, `(.L_x_10) ;  /* 0x0000059000017945 */ /* 0x000fe20003800200 */
[----:B0-----:R-:W-:-:S13]  /*0cd0*/  ISETP.GE.AND P0, PT, R9, UR6, PT ;  /* 0x0000000609007c0c */ /* 0x001fda000bf06270 */
[----:B------:R-:W-:Y:S05]  /*0ce0*/  @!P0 BRA `(.L_x_11) ;  /* 0x0000000000988947 */ /* 0x000fea0003800000 */
[C---:B------:R-:W-:Y:S02]  /*0cf0*/  VIMNMX R0, PT, PT, R8.reuse, R13, PT ;  /* 0x0000000d08007248 */ /* 0x040fe40003fe0100 */
[----:B------:R-:W-:Y:S02]  /*0d00*/  ISETP.GE.AND P0, PT, R8, 0x1, PT ;  /* 0x000000010800780c */ /* 0x000fe40003f06270 */
[----:B------:R-:W-:-:S11]  /*0d10*/  ISETP.GE.AND P1, PT, R0, 0x1, PT ;  /* 0x000000010000780c */ /* 0x000fd60003f26270 */
[----:B------:R-:W0:Y:S01]  /*0d20*/  @P0 LDC.64 R4, c[0x0][0x388] ;  /* 0x0000e200ff040b82 */ /* 0x000e220000000a00 */
[C---:B------:R-:W-:Y:S02]  /*0d30*/  @P0 IADD3 R3, PT, PT, R8.reuse, -0x1, RZ ;  /* 0xffffffff08030810 */ /* 0x040fe40007ffe0ff */
[----:B------:R-:W-:-:S05]  /*0d40*/  @P1 IADD3 R9, PT, PT, R8, -0x1, RZ ;  /* 0xffffffff08091810 */ /* 0x000fca0007ffe0ff */
[----:B------:R-:W1:Y:S08]  /*0d50*/  @P0 LDC.64 R6, c[0x0][0x3a0] ;  /* 0x0000e800ff060b82 */ /* 0x000e700000000a00 */
[----:B------:R-:W2:Y:S08]  /*0d60*/  @P1 LDC.64 R14, c[0x0][0x380] ;  /* 0x0000e000ff0e1b82 */ /* 0x000eb00000000a00 */
[----:B------:R-:W3:Y:S01]  /*0d70*/  @P1 LDC.64 R16, c[0x0][0x398] ;  /* 0x0000e600ff101b82 */ /* 0x000ee20000000a00 */
[----:B0-----:R-:W-:-:S06]  /*0d80*/  @P0 IMAD.WIDE.U32 R4, R3, 0x4, R4 ;  /* 0x0000000403040825 */ /* 0x001fcc00078e0004 */
[----:B------:R-:W4:Y:S01]  /*0d90*/  @P0 LDG.E R4, desc[UR4][R4.64] ;  /* 0x0000000404040981 */ /* 0x000f22000c1e1900 */
[----:B-1----:R-:W-:-:S06]  /*0da0*/  @P0 IMAD.WIDE.U32 R6, R3, 0x4, R6 ;  /* 0x0000000403060825 */ /* 0x002fcc00078e0006 */
[----:B------:R-:W4:Y:S01]  /*0db0*/  @P0 LDG.E R7, desc[UR4][R6.64] ;  /* 0x0000000406070981 */ /* 0x000f22000c1e1900 */
[----:B--2---:R-:W-:-:S06]  /*0dc0*/  @P1 IMAD.WIDE.U32 R14, R9, 0x4, R14 ;  /* 0x00000004090e1825 */ /* 0x004fcc00078e000e */
[----:B------:R-:W2:Y:S01]  /*0dd0*/  @P1 LDG.E R14, desc[UR4][R14.64] ;  /* 0x000000040e0e1981 */ /* 0x000ea2000c1e1900 */
[----:B---3--:R-:W-:-:S06]  /*0de0*/  @P1 IMAD.WIDE.U32 R16, R9, 0x4, R16 ;  /* 0x0000000409101825 */ /* 0x008fcc00078e0010 */
[----:B------:R-:W2:Y:S01]  /*0df0*/  @P1 LDG.E R17, desc[UR4][R16.64] ;  /* 0x0000000410111981 */ /* 0x000ea2000c1e1900 */
[----:B------:R-:W-:Y:S01]  /*0e00*/  BSSY.RELIABLE B2, `(.L_x_12) ;  /* 0x000000a000027945 */ /* 0x000fe20003800100 */
[----:B------:R-:W-:Y:S01]  /*0e10*/  MOV R0, 0xbf800000 ;  /* 0xbf80000000007802 */ /* 0x000fe20000000f00 */
[----:B----4-:R-:W-:Y:S01]  /*0e20*/  @P0 FADD R0, R4, R7 ;  /* 0x0000000704000221 */ /* 0x010fe20000000000 */
[----:B--2---:R-:W-:Y:S01]  /*0e30*/  @P1 FADD R2, R14, R17 ;  /* 0x000000110e021221 */ /* 0x004fe20000000000 */
[----:B------:R-:W-:Y:S06]  /*0e40*/  @P1 BRA `(.L_x_13) ;  /* 0x0000000000141947 */ /* 0x000fec0003800000 */
[----:B------:R-:W-:Y:S01]  /*0e50*/  ISETP.GE.AND P0, PT, R13, 0x1, PT ;  /* 0x000000010d00780c */ /* 0x000fe20003f06270 */
[----:B------:R-:W-:Y:S02]  /*0e60*/  HFMA2 R4, -RZ, RZ, -1.875, 0 ;  /* 0xbf800000ff047431 */ /* 0x000fe400000001ff */
[----:B------:R-:W-:-:S10]  /*0e70*/  IMAD.MOV.U32 R2, RZ, RZ, -0x40800000 ;  /* 0xbf800000ff027424 */ /* 0x000fd400078e00ff */
[----:B------:R-:W-:Y:S05]  /*0e80*/  @!P0 BREAK.RELIABLE B2 ;  /* 0x0000000000028942 */ /* 0x000fea0003800100 */
[----:B------:R-:W-:Y:S05]  /*0e90*/  @!P0 BRA `(.L_x_14) ;  /* 0x0000000000ec8947 */ /* 0x000fea0003800000 */
.L_x_13:
[----:B------:R-:W-:Y:S05]  /*0ea0*/  BSYNC.RELIABLE B2 ;  /* 0x0000000000027941 */ /* 0x000fea0003800100 */
.L_x_12:
[----:B------:R-:W0:Y:S08]  /*0eb0*/  LDC.64 R6, c[0x0][0x388] ;  /* 0x0000e200ff067b82 */ /* 0x000e300000000a00 */
[----:B------:R-:W1:Y:S01]  /*0ec0*/  LDC.64 R14, c[0x0][0x3a0] ;  /* 0x0000e800ff0e7b82 */ /* 0x000e620000000a00 */
[----:B0-----:R-:W-:-:S06]  /*0ed0*/  IMAD.WIDE R6, R8, 0x4, R6 ;  /* 0x0000000408067825 */ /* 0x001fcc00078e0206 */
[----:B------:R-:W2:Y:S01]  /*0ee0*/  LDG.E R6, desc[UR4][R6.64] ;  /* 0x0000000406067981 */ /* 0x000ea2000c1e1900 */
[----:B-1----:R-:W-:-:S06]  /*0ef0*/  IMAD.WIDE R14, R8, 0x4, R14 ;  /* 0x00000004080e7825 */ /* 0x002fcc00078e020e */
[----:B------:R-:W2:Y:S01]  /*0f00*/  LDG.E R15, desc[UR4][R14.64] ;  /* 0x000000040e0f7981 */ /* 0x000ea2000c1e1900 */
[----:B------:R-:W-:Y:S01]  /*0f10*/  MOV R4, R2 ;  /* 0x0000000200047202 */ /* 0x000fe20000000f00 */
[----:B--2---:R-:W-:-:S05]  /*0f20*/  FADD R3, R6, R15 ;  /* 0x0000000f06037221 */ /* 0x004fca0000000000 */
[----:B------:R-:W-:Y:S01]  /*0f30*/  MOV R2, R3 ;  /* 0x0000000300027202 */ /* 0x000fe20000000f00 */
[----:B------:R-:W-:Y:S06]  /*0f40*/  BRA `(.L_x_14) ;  /* 0x0000000000c07947 */ /* 0x000fec0003800000 */
.L_x_11:
[----:B------:R-:W-:-:S13]  /*0f50*/  ISETP.NE.AND P0, PT, R10, 0x1, PT ;  /* 0x000000010a00780c */ /* 0x000fda0003f05270 */
[----:B------:R-:W-:Y:S05]  /*0f60*/  @P0 BRA `(.L_x_15) ;  /* 0x0000000000580947 */ /* 0x000fea0003800000 */
[----:B------:R-:W0:Y:S08]  /*0f70*/  LDC.64 R6, c[0x0][0x388] ;  /* 0x0000e200ff067b82 */ /* 0x000e300000000a00 */
[----:B------:R-:W1:Y:S01]  /*0f80*/  LDC.64 R14, c[0x0][0x3a0] ;  /* 0x0000e800ff0e7b82 */ /* 0x000e620000000a00 */
[----:B0-----:R-:W-:-:S05]  /*0f90*/  IMAD.WIDE R6, R8, 0x4, R6 ;  /* 0x0000000408067825 */ /* 0x001fca00078e0206 */
[----:B------:R-:W2:Y:S01]  /*0fa0*/  LDG.E R0, desc[UR4][R6.64] ;  /* 0x0000000406007981 */ /* 0x000ea2000c1e1900 */
[----:B-1----:R-:W-:-:S05]  /*0fb0*/  IMAD.WIDE R14, R8, 0x4, R14 ;  /* 0x00000004080e7825 */ /* 0x002fca00078e020e */
[----:B------:R-:W2:Y:S01]  /*0fc0*/  LDG.E R3, desc[UR4][R14.64] ;  /* 0x000000040e037981 */ /* 0x000ea2000c1e1900 */
[----:B------:R-:W-:Y:S01]  /*0fd0*/  ISETP.GE.AND P0, PT, R13, 0x1, PT ;  /* 0x000000010d00780c */ /* 0x000fe20003f06270 */
[----:B------:R-:W-:Y:S02]  /*0fe0*/  HFMA2 R2, -RZ, RZ, -1.875, 0 ;  /* 0xbf800000ff027431 */ /* 0x000fe400000001ff */
[----:B------:R-:W-:Y:S02]  /*0ff0*/  IMAD.MOV.U32 R4, RZ, RZ, -0x40800000 ;  /* 0xbf800000ff047424 */ /* 0x000fe400078e00ff */
[----:B--2---:R-:W-:-:S08]  /*1000*/  FADD R0, R0, R3 ;  /* 0x0000000300007221 */ /* 0x004fd00000000000 */
[----:B------:R-:W-:Y:S05]  /*1010*/  @!P0 BRA `(.L_x_14) ;  /* 0x00000000008c8947 */ /* 0x000fea0003800000 */
[----:B------:R-:W0:Y:S01]  /*1020*/  LDC.64 R16, c[0x0][0x380] ;  /* 0x0000e000ff107b82 */ /* 0x000e220000000a00 */
[----:B------:R-:W2:Y:S04]  /*1030*/  LDG.E R2, desc[UR4][R6.64+0x4] ;  /* 0x0000040406027981 */ /* 0x000ea8000c1e1900 */
[----:B------:R-:W2:Y:S03]  /*1040*/  LDG.E R15, desc[UR4][R14.64+0x4] ;  /* 0x000004040e0f7981 */ /* 0x000ea6000c1e1900 */
[----:B------:R-:W1:Y:S01]  /*1050*/  LDC.64 R18, c[0x0][0x398] ;  /* 0x0000e600ff127b82 */ /* 0x000e620000000a00 */
[----:B0-----:R-:W-:-:S06]  /*1060*/  IMAD.WIDE R16, R8, 0x4, R16 ;  /* 0x0000000408107825 */ /* 0x001fcc00078e0210 */
[----:B------:R-:W3:Y:S01]  /*1070*/  LDG.E R16, desc[UR4][R16.64] ;  /* 0x0000000410107981 */ /* 0x000ee2000c1e1900 */
[----:B-1----:R-:W-:-:S06]  /*1080*/  IMAD.WIDE R18, R8, 0x4, R18 ;  /* 0x0000000408127825 */ /* 0x002fcc00078e0212 */
[----:B------:R-:W3:Y:S01]  /*1090*/  LDG.E R19, desc[UR4][R18.64] ;  /* 0x0000000412137981 */ /* 0x000ee2000c1e1900 */
[----:B--2---:R-:W-:Y:S01]  /*10a0*/  FADD R2, R2, R15 ;  /* 0x0000000f02027221 */ /* 0x004fe20000000000 */
[----:B---3--:R-:W-:Y:S01]  /*10b0*/  FADD R4, R16, R19 ;  /* 0x0000001310047221 */ /* 0x008fe20000000000 */
[----:B------:R-:W-:Y:S06]  /*10c0*/  BRA `(.L_x_14) ;  /* 0x0000000000607947 */ /* 0x000fec0003800000 */
.L_x_15:
[----:B------:R-:W-:Y:S01]  /*10d0*/  ISETP.GE.AND P0, PT, R10, 0x2, PT ;  /* 0x000000020a00780c */ /* 0x000fe20003f06270 */
[----:B------:R-:W-:Y:S01]  /*10e0*/  HFMA2 R0, -RZ, RZ, -1.875, 0 ;  /* 0xbf800000ff007431 */ /* 0x000fe200000001ff */
[----:B------:R-:W-:Y:S02]  /*10f0*/  MOV R2, 0xbf800000 ;  /* 0xbf80000000027802 */ /* 0x000fe40000000f00 */
[----:B------:R-:W-:Y:S02]  /*1100*/  ISETP.GT.OR P0, PT, R9, UR6, !P0 ;  /* 0x0000000609007c0c */ /* 0x000fe4000c704670 */
[----:B------:R-:W-:-:S11]  /*1110*/  MOV R4, 0xbf800000 ;  /* 0xbf80000000047802 */ /* 0x000fd60000000f00 */
[----:B------:R-:W-:Y:S05]  /*1120*/  @P0 BRA `(.L_x_14) ;  /* 0x0000000000480947 */ /* 0x000fea0003800000 */
[----:B------:R-:W-:Y:S01]  /*1130*/  ISETP.GE.AND P0, PT, R13, 0x1, PT ;  /* 0x000000010d00780c */ /* 0x000fe20003f06270 */
[----:B------:R-:W0:Y:S08]  /*1140*/  LDC.64 R6, c[0x0][0x388] ;  /* 0x0000e200ff067b82 */ /* 0x000e300000000a00 */
[----:B------:R-:W1:Y:S08]  /*1150*/  LDC.64 R16, c[0x0][0x3a0] ;  /* 0x0000e800ff107b82 */ /* 0x000e700000000a00 */
[----:B------:R-:W2:Y:S08]  /*1160*/  @P0 LDC.64 R14, c[0x0][0x380] ;  /* 0x0000e000ff0e0b82 */ /* 0x000eb00000000a00 */
[----:B------:R-:W3:Y:S01]  /*1170*/  @P0 LDC.64 R20, c[0x0][0x398] ;  /* 0x0000e600ff140b82 */ /* 0x000ee20000000a00 */
[----:B--2---:R-:W-:-:S04]  /*1180*/  @P0 IMAD.WIDE R18, R8, 0x4, R14 ;  /* 0x0000000408120825 */ /* 0x004fc800078e020e */
[C---:B0-----:R-:W-:Y:S02]  /*1190*/  IMAD.WIDE R14, R8.reuse, 0x4, R6 ;  /* 0x00000004080e7825 */ /* 0x041fe400078e0206 */
[----:B------:R-:W2:Y:S02]  /*11a0*/  @P0 LDG.E R18, desc[UR4][R18.64+0x4] ;  /* 0x0000040412120981 */ /* 0x000ea4000c1e1900 */
[C---:B---3--:R-:W-:Y:S02]  /*11b0*/  @P0 IMAD.WIDE R20, R8.reuse, 0x4, R20 ;  /* 0x0000000408140825 */ /* 0x048fe400078e0214 */
[----:B------:R-:W3:Y:S02]  /*11c0*/  LDG.E R0, desc[UR4][R14.64] ;  /* 0x000000040e007981 */ /* 0x000ee4000c1e1900 */
[----:B-1----:R-:W-:Y:S02]  /*11d0*/  IMAD.WIDE R6, R8, 0x4, R16 ;  /* 0x0000000408067825 */ /* 0x002fe400078e0210 */
[----:B------:R-:W4:Y:S04]  /*11e0*/  @P0 LDG.E R5, desc[UR4][R14.64+0x4] ;  /* 0x000004040e050981 */ /* 0x000f28000c1e1900 */
[----:B------:R-:W3:Y:S04]  /*11f0*/  LDG.E R3, desc[UR4][R6.64] ;  /* 0x0000000406037981 */ /* 0x000ee8000c1e1900 */
[----:B------:R-:W4:Y:S04]  /*1200*/  @P0 LDG.E R10, desc[UR4][R6.64+0x4] ;  /* 0x00000404060a0981 */ /* 0x000f28000c1e1900 */
[----:B------:R-:W2:Y:S01]  /*1210*/  @P0 LDG.E R21, desc[UR4][R20.64+0x4] ;  /* 0x0000040414150981 */ /* 0x000ea2000c1e1900 */
[----:B---3--:R-:W-:Y:S01]  /*1220*/  FADD R0, R0, R3 ;  /* 0x0000000300007221 */ /* 0x008fe20000000000 */
[----:B----4-:R-:W-:Y:S01]  /*1230*/  @P0 FADD R2, R5, R10 ;  /* 0x0000000a05020221 */ /* 0x010fe20000000000 */
[----:B--2---:R-:W-:-:S07]  /*1240*/  @P0 FADD R4, R18, R21 ;  /* 0x0000001512040221 */ /* 0x004fce0000000000 */
.L_x_14:
[----:B------:R-:W-:Y:S05]  /*1250*/  BSYNC.RECONVERGENT B1 ;  /* 0x0000000000017941 */ /* 0x000fea0003800200 */
.L_x_10:
[----:B------:R-:W0:Y:S01]  /*1260*/  LDCU UR6, c[0x0][0x3d8] ;  /* 0x00007b00ff0677ac */ /* 0x000e220008000800 */
[----:B------:R-:W-:Y:S02]  /*1270*/  FSETP.GT.AND P2, PT, R2, -1, PT ;  /* 0xbf8000000200780b */ /* 0x000fe40003f44000 */
[----:B------:R-:W-:Y:S02]  /*1280*/  FMNMX R3, R0, -1, !PT ;  /* 0xbf80000000037809 */ /* 0x000fe40007800000 */
[----:B------:R-:W-:Y:S02]  /*1290*/  FSETP.GT.AND P1, PT, R4, -1, PT ;  /* 0xbf8000000400780b */ /* 0x000fe40003f24000 */
[----:B------:R-:W-:-:S04]  /*12a0*/  FSETP.NEU.AND P0, PT, R3, -1, PT ;  /* 0xbf8000000300780b */ /* 0x000fc80003f0d000 */
[----:B------:R-:W-:-:S04]  /*12b0*/  FSETP.LT.OR P0, PT, R2, R3, !P0 ;  /* 0x000000030200720b */ /* 0x000fc80004701400 */
[----:B------:R-:W-:Y:S01]  /*12c0*/  @P2 FSEL R3, R2, R3, P0 ;  /* 0x0000000302032208 */ /* 0x000fe20000000000 */
[----:B0-----:R-:W-:-:S03]  /*12d0*/  UISETP.NE.AND UP0, UPT, UR6, 0x1, UPT ;  /* 0x000000010600788c */ /* 0x001fc6000bf05270 */
[----:B------:R-:W-:-:S04]  /*12e0*/  FSETP.NEU.AND P0, PT, R3, -1, PT ;  /* 0xbf8000000300780b */ /* 0x000fc80003f0d000 */
[----:B------:R-:W-:-:S04]  /*12f0*/  FSETP.LT.OR P0, PT, R4, R3, !P0 ;  /* 0x000000030400720b */ /* 0x000fc80004701400 */
[----:B------:R-:W-:Y:S01]  /*1300*/  @P1 FSEL R3, R4, R3, P0 ;  /* 0x0000000304031208 */ /* 0x000fe20000000000 */
[----:B------:R-:W-:Y:S08]  /*1310*/  BRA.U UP0, `(.L_x_1) ;  /* 0x0000000100387547 */ /* 0x000ff0000b800000 */
[----:B------:R-:W0:Y:S01]  /*1320*/  LDC.64 R18, c[0x0][0x3e0] ;  /* 0x0000f800ff127b82 */ /* 0x000e220000000a00 */
[----:B------:R-:W-:-:S05]  /*1330*/  IMAD R11, R11, R13, R13 ;  /* 0x0000000d0b0b7224 */ /* 0x000fca00078e020d */
[----:B------:R-:W-:Y:S02]  /*1340*/  IADD3 R5, PT, PT, R12, R11, RZ ;  /* 0x0000000b0c057210 */ /* 0x000fe40007ffe0ff */
[----:B------:R-:W1:Y:S08]  /*1350*/  LDC.64 R16, c[0x0][0x3e8] ;  /* 0x0000fa00ff107b82 */ /* 0x000e700000000a00 */
[----:B------:R-:W2:Y:S08]  /*1360*/  LDC.64 R14, c[0x0][0x3f0] ;  /* 0x0000fc00ff0e7b82 */ /* 0x000eb00000000a00 */
[----:B------:R-:W3:Y:S01]  /*1370*/  LDC.64 R6, c[0x0][0x3f8] ;  /* 0x0000fe00ff067b82 */ /* 0x000ee20000000a00 */
[----:B0-----:R-:W-:-:S05]  /*1380*/  IMAD.WIDE R10, R5, 0x4, R18 ;  /* 0x00000004050a7825 */ /* 0x001fca00078e0212 */
[----:B------:R4:W-:Y:S01]  /*1390*/  STG.E desc[UR4][R10.64], R2 ;  /* 0x000000020a007986 */ /* 0x0009e2000c101904 */
[----:B-1----:R-:W-:-:S05]  /*13a0*/  IMAD.WIDE R16, R5, 0x4, R16 ;  /* 0x0000000405107825 */ /* 0x002fca00078e0210 */
[----:B------:R4:W-:Y:S01]  /*13b0*/  STG.E desc[UR4][R16.64], R0 ;  /* 0x0000000010007986 */ /* 0x0009e2000c101904 */
[----:B--2---:R-:W-:-:S05]  /*13c0*/  IMAD.WIDE R14, R5, 0x4, R14 ;  /* 0x00000004050e7825 */ /* 0x004fca00078e020e */
[----:B------:R4:W-:Y:S01]  /*13d0*/  STG.E desc[UR4][R14.64], R4 ;  /* 0x000000040e007986 */ /* 0x0009e2000c101904 */
[----:B---3--:R-:W-:-:S05]  /*13e0*/  IMAD.WIDE R6, R5, 0x4, R6 ;  /* 0x0000000405067825 */ /* 0x008fca00078e0206 */
[----:B------:R4:W-:Y:S02]  /*13f0*/  STG.E desc[UR4][R6.64], R3 ;  /* 0x0000000306007986 */ /* 0x0009e4000c101904 */
.L_x_1:
[----:B------:R-:W-:Y:S05]  /*1400*/  BSYNC.RECONVERGENT B0 ;  /* 0x0000000000007941 */ /* 0x000fea0003800200 */
.L_x_0:
[----:B------:R-:W-:Y:S05]  /*1410*/  WARPSYNC.ALL ;  /* 0x0000000000007948 */ /* 0x000fea0003800000 */
[----:B0---4-:R-:W0:Y:S02]  /*1420*/  LDC.64 R4, c[0x0][0x390] ;  /* 0x0000e400ff047b82 */ /* 0x011e240000000a00 */
[----:B0-----:R-:W-:-:S05]  /*1430*/  IMAD.WIDE R8, R8, 0x4, R4 ;  /* 0x0000000408087825 */ /* 0x001fca00078e0204 */
[----:B------:R-:W-:Y:S01]  /*1440*/  STG.E desc[UR4][R8.64], R3 ;  /* 0x0000000308007986 */ /* 0x000fe2000c101904 */
[----:B------:R-:W-:Y:S05]  /*1450*/  EXIT ;  /* 0x000000000000794d */ /* 0x000fea0003800000 */
        .weak           $__internal_0_$__cuda_sm20_sqrt_rn_f32_slowpath
        .type           $__internal_0_$__cuda_sm20_sqrt_rn_f32_slowpath,@function
        .size           $__internal_0_$__cuda_sm20_sqrt_rn_f32_slowpath,(.L_x_18 - $__internal_0_$__cuda_sm20_sqrt_rn_f32_slowpath)
$__internal_0_$__cuda_sm20_sqrt_rn_f32_slowpath:
[----:B------:R-:W-:-:S13]  /*1460*/  LOP3.LUT P0, RZ, R0, 0x7fffffff, RZ, 0xc0, !PT ;  /* 0x7fffffff00ff7812 */ /* 0x000fda000780c0ff */
[----:B------:R-:W-:Y:S01]  /*1470*/  @!P0 IMAD.MOV.U32 R4, RZ, RZ, R0 ;  /* 0x000000ffff048224 */ /* 0x000fe200078e0000 */
[----:B------:R-:W-:Y:S06]  /*1480*/  @!P0 BRA `(.L_x_16) ;  /* 0x0000000000408947 */ /* 0x000fec0003800000 */
[----:B------:R-:W-:-:S13]  /*1490*/  FSETP.GEU.FTZ.AND P0, PT, R0, RZ, PT ;  /* 0x000000ff0000720b */ /* 0x000fda0003f1e000 */
[----:B------:R-:W-:Y:S01]  /*14a0*/  @!P0 MOV R4, 0x7fffffff ;  /* 0x7fffffff00048802 */ /* 0x000fe20000000f00 */
[----:B------:R-:W-:Y:S06]  /*14b0*/  @!P0 BRA `(.L_x_16) ;  /* 0x0000000000348947 */ /* 0x000fec0003800000 */
[----:B------:R-:W-:-:S13]  /*14c0*/  FSETP.GTU.FTZ.AND P0, PT, |R0|, +INF , PT ;  /* 0x7f8000000000780b */ /* 0x000fda0003f1c200 */
[----:B------:R-:W-:Y:S01]  /*14d0*/  @P0 FADD.FTZ R4, R0, 1 ;  /* 0x3f80000000040421 */ /* 0x000fe20000010000 */
[----:B------:R-:W-:Y:S06]  /*14e0*/  @P0 BRA `(.L_x_16) ;  /* 0x0000000000280947 */ /* 0x000fec0003800000 */
[----:B------:R-:W-:-:S13]  /*14f0*/  FSETP.NEU.FTZ.AND P0, PT, |R0|, +INF , PT ;  /* 0x7f8000000000780b */ /* 0x000fda0003f1d200 */
[----:B------:R-:W-:-:S04]  /*1500*/  @P0 FFMA R5, R0, 1.84467440737095516160e+19, RZ ;  /* 0x5f80000000050823 */ /* 0x000fc800000000ff */
[----:B------:R-:W0:Y:S02]  /*1510*/  @P0 MUFU.RSQ R4, R5 ;  /* 0x0000000500040308 */ /* 0x000e240000001400 */
[----:B0-----:R-:W-:Y:S01]  /*1520*/  @P0 FMUL.FTZ R6, R5, R4 ;  /* 0x0000000405060220 */ /* 0x001fe20000410000 */
[----:B------:R-:W-:Y:S01]  /*1530*/  @P0 FMUL.FTZ R14, R4, 0.5 ;  /* 0x3f000000040e0820 */ /* 0x000fe20000410000 */
[----:B------:R-:W-:Y:S02]  /*1540*/  @!P0 MOV R4, R0 ;  /* 0x0000000000048202 */ /* 0x000fe40000000f00 */
[----:B------:R-:W-:-:S04]  /*1550*/  @P0 FADD.FTZ R7, -R6, -RZ ;  /* 0x800000ff06070221 */ /* 0x000fc80000010100 */
[----:B------:R-:W-:-:S04]  /*1560*/  @P0 FFMA R7, R6, R7, R5 ;  /* 0x0000000706070223 */ /* 0x000fc80000000005 */
[----:B------:R-:W-:-:S04]  /*1570*/  @P0 FFMA R7, R7, R14, R6 ;  /* 0x0000000e07070223 */ /* 0x000fc80000000006 */
[----:B------:R-:W-:-:S07]  /*1580*/  @P0 FMUL.FTZ R4, R7, 2.3283064365386962891e-10 ;  /* 0x2f80000007040820 */ /* 0x000fce0000410000 */
.L_x_16:
[----:B------:R-:W-:Y:S01]  /*1590*/  HFMA2 R5, -RZ, RZ, 0, 0 ;  /* 0x00000000ff057431 */ /* 0x000fe200000001ff */
[----:B------:R-:W-:Y:S02]  /*15a0*/  MOV R0, R4 ;  /* 0x0000000400007202 */ /* 0x000fe40000000f00 */
[----:B------:R-:W-:-:S04]  /*15b0*/  MOV R4, R15 ;  /* 0x0000000f00047202 */ /* 0x000fc80000000f00 */
[----:B------:R-:W-:Y:S05]  /*15c0*/  RET.REL.NODEC R4 `(_Z13DTW_Diag_StepPfS_S_S_S_S_S_S_iiPiiiiS_S_S_S_) ;  /* 0xffffffe8048c7950 */ /* 0x000fea0003c3ffff */
.L_x_17:
[----:B------:R-:W-:-:S00]  /*15d0*/  BRA `(.L_x_17) ;  /* 0xfffffffc00fc7947 */ /* 0x000fc0000383ffff */
[----:B------:R-:W-:-:S00]  /*15e0*/  NOP ;  /* 0x0000000000007918 */ /* 0x000fc00000000000 */
        /* <DEDUP_REMOVED lines=9> */
.L_x_18:


//--------------------- .nv.shared.reserved.0     --------------------------
	.section	.nv.shared.reserved.0,"aw",@nobits
	.weak		__nv_reservedSMEM_offset_0_alias
	.size		__nv_reservedSMEM_offset_0_alias, 0, 64
	.other		__nv_reservedSMEM_offset_0_alias,@"STO_CUDA_RESERVED_SHARED STV_DEFAULT"
__nv_reservedSMEM_offset_0_alias:
	.zero		0
	.zero		64


//--------------------- .nv.constant0._Z13DTW_Diag_StepPfS_S_S_S_S_S_S_iiPiiiiS_S_S_S_ --------------------------
	.section	.nv.constant0._Z13DTW_Diag_StepPfS_S_S_S_S_S_S_iiPiiiiS_S_S_S_,"a",@progbits
	.sectionflags	@""
	.align	4
.nv.constant0._Z13DTW_Diag_StepPfS_S_S_S_S_S_S_iiPiiiiS_S_S_S_:
	.zero		1024


//--------------------- SYMBOLS --------------------------

	.type		.nv.reservedSmem.offset0,@object
	.size		.nv.reservedSmem.offset0,0x4
